//
// Generated by NVIDIA NVVM Compiler
//
// Compiler Build ID: CL-36424714
// Cuda compilation tools, release 13.0, V13.0.88
// Based on NVVM 20.0.0
//

.version 9.0
.target sm_100
.address_size 64

.extern .shared .align 16 .b8 _ZN36_GLOBAL__N__80ae2b0c_4_k_cu_db92b4fc4smemE[];

.entry _ZN36_GLOBAL__N__80ae2b0c_4_k_cu_db92b4fc22reduce_mean_var_kernelILb1EEEvPKfPfS3_iiii(
	.param .u64 .ptr .align 1 _ZN36_GLOBAL__N__80ae2b0c_4_k_cu_db92b4fc22reduce_mean_var_kernelILb1EEEvPKfPfS3_iiii_param_0,
	.param .u64 .ptr .align 1 _ZN36_GLOBAL__N__80ae2b0c_4_k_cu_db92b4fc22reduce_mean_var_kernelILb1EEEvPKfPfS3_iiii_param_1,
	.param .u64 .ptr .align 1 _ZN36_GLOBAL__N__80ae2b0c_4_k_cu_db92b4fc22reduce_mean_var_kernelILb1EEEvPKfPfS3_iiii_param_2,
	.param .u32 _ZN36_GLOBAL__N__80ae2b0c_4_k_cu_db92b4fc22reduce_mean_var_kernelILb1EEEvPKfPfS3_iiii_param_3,
	.param .u32 _ZN36_GLOBAL__N__80ae2b0c_4_k_cu_db92b4fc22reduce_mean_var_kernelILb1EEEvPKfPfS3_iiii_param_4,
	.param .u32 _ZN36_GLOBAL__N__80ae2b0c_4_k_cu_db92b4fc22reduce_mean_var_kernelILb1EEEvPKfPfS3_iiii_param_5,
	.param .u32 _ZN36_GLOBAL__N__80ae2b0c_4_k_cu_db92b4fc22reduce_mean_var_kernelILb1EEEvPKfPfS3_iiii_param_6
)
{
	.reg .pred 	%p<8>;
	.reg .b32 	%r<32>;
	.reg .b32 	%f<22>;
	.reg .b64 	%rd<21>;
	.reg .b64 	%fd<9>;

	ld.param.u64 	%rd5, [_ZN36_GLOBAL__N__80ae2b0c_4_k_cu_db92b4fc22reduce_mean_var_kernelILb1EEEvPKfPfS3_iiii_param_0];
	ld.param.u64 	%rd6, [_ZN36_GLOBAL__N__80ae2b0c_4_k_cu_db92b4fc22reduce_mean_var_kernelILb1EEEvPKfPfS3_iiii_param_1];
	ld.param.u64 	%rd7, [_ZN36_GLOBAL__N__80ae2b0c_4_k_cu_db92b4fc22reduce_mean_var_kernelILb1EEEvPKfPfS3_iiii_param_2];
	ld.param.u32 	%r13, [_ZN36_GLOBAL__N__80ae2b0c_4_k_cu_db92b4fc22reduce_mean_var_kernelILb1EEEvPKfPfS3_iiii_param_3];
	ld.param.u32 	%r14, [_ZN36_GLOBAL__N__80ae2b0c_4_k_cu_db92b4fc22reduce_mean_var_kernelILb1EEEvPKfPfS3_iiii_param_4];
	ld.param.u32 	%r15, [_ZN36_GLOBAL__N__80ae2b0c_4_k_cu_db92b4fc22reduce_mean_var_kernelILb1EEEvPKfPfS3_iiii_param_5];
	ld.param.u32 	%r16, [_ZN36_GLOBAL__N__80ae2b0c_4_k_cu_db92b4fc22reduce_mean_var_kernelILb1EEEvPKfPfS3_iiii_param_6];
	mov.u32 	%r31, %ntid.x;
	mov.u32 	%r2, %ctaid.x;
	setp.ge.s32 	%p1, %r2, %r14;
	@%p1 bra 	$L__BB0_11;
	mov.u32 	%r3, %tid.x;
	mul.lo.s32 	%r17, %r15, %r13;
	mul.lo.s32 	%r4, %r17, %r16;
	setp.ge.s32 	%p2, %r3, %r4;
	mov.f32 	%f20, 0f00000000;
	mov.f32 	%f21, %f20;
	@%p2 bra 	$L__BB0_5;
	mul.lo.s32 	%r5, %r16, %r15;
	cvt.s64.s32 	%rd1, %r16;
	cvt.u64.u32 	%rd2, %r14;
	cvt.u64.u32 	%rd3, %r2;
	cvta.to.global.u64 	%rd4, %rd5;
	mov.f64 	%fd7, 0d0000000000000000;
	mov.u32 	%r30, %r3;
	mov.f64 	%fd8, %fd7;
$L__BB0_3:
	div.s32 	%r18, %r30, %r5;
	mul.lo.s32 	%r19, %r18, %r5;
	sub.s32 	%r20, %r30, %r19;
	div.s32 	%r21, %r20, %r16;
	mul.lo.s32 	%r22, %r21, %r16;
	sub.s32 	%r23, %r20, %r22;
	mul.wide.s32 	%rd8, %r18, %r15;
	cvt.s64.s32 	%rd9, %r21;
	cvt.s64.s32 	%rd10, %r23;
	add.s64 	%rd11, %rd8, %rd9;
	mad.lo.s64 	%rd12, %rd11, %rd1, %rd10;
	mad.lo.s64 	%rd13, %rd12, %rd2, %rd3;
	shl.b64 	%rd14, %rd13, 2;
	add.s64 	%rd15, %rd4, %rd14;
	ld.global.nc.f32 	%f6, [%rd15];
	cvt.f64.f32 	%fd6, %f6;
	add.f64 	%fd8, %fd8, %fd6;
	fma.rn.f64 	%fd7, %fd6, %fd6, %fd7;
	add.s32 	%r30, %r30, %r31;
	setp.lt.s32 	%p3, %r30, %r4;
	@%p3 bra 	$L__BB0_3;
	cvt.rn.f32.f64 	%f20, %fd8;
	cvt.rn.f32.f64 	%f21, %fd7;
$L__BB0_5:
	shl.b32 	%r24, %r31, 2;
	mov.u32 	%r25, _ZN36_GLOBAL__N__80ae2b0c_4_k_cu_db92b4fc4smemE;
	add.s32 	%r8, %r25, %r24;
	shl.b32 	%r26, %r3, 2;
	add.s32 	%r9, %r25, %r26;
	st.shared.f32 	[%r9], %f20;
	add.s32 	%r10, %r8, %r26;
	st.shared.f32 	[%r10], %f21;
	bar.sync 	0;
	setp.lt.u32 	%p4, %r31, 2;
	@%p4 bra 	$L__BB0_9;
$L__BB0_6:
	shr.u32 	%r12, %r31, 1;
	setp.ge.u32 	%p5, %r3, %r12;
	@%p5 bra 	$L__BB0_8;
	shl.b32 	%r27, %r12, 2;
	add.s32 	%r28, %r9, %r27;
	ld.shared.f32 	%f7, [%r28];
	ld.shared.f32 	%f8, [%r9];
	add.f32 	%f9, %f7, %f8;
	st.shared.f32 	[%r9], %f9;
	add.s32 	%r29, %r10, %r27;
	ld.shared.f32 	%f10, [%r29];
	ld.shared.f32 	%f11, [%r10];
	add.f32 	%f12, %f10, %f11;
	st.shared.f32 	[%r10], %f12;
$L__BB0_8:
	bar.sync 	0;
	setp.gt.u32 	%p6, %r31, 3;
	mov.u32 	%r31, %r12;
	@%p6 bra 	$L__BB0_6;
$L__BB0_9:
	setp.ne.s32 	%p7, %r3, 0;
	@%p7 bra 	$L__BB0_11;
	ld.shared.f32 	%f13, [_ZN36_GLOBAL__N__80ae2b0c_4_k_cu_db92b4fc4smemE];
	ld.shared.f32 	%f14, [%r8];
	cvt.rn.f32.s32 	%f15, %r4;
	div.rn.f32 	%f16, %f13, %f15;
	div.rn.f32 	%f17, %f14, %f15;
	mul.f32 	%f18, %f16, %f16;
	sub.f32 	%f19, %f17, %f18;
	cvta.to.global.u64 	%rd16, %rd6;
	mul.wide.u32 	%rd17, %r2, 4;
	add.s64 	%rd18, %rd16, %rd17;
	st.global.f32 	[%rd18], %f16;
	cvta.to.global.u64 	%rd19, %rd7;
	add.s64 	%rd20, %rd19, %rd17;
	st.global.f32 	[%rd20], %f19;
$L__BB0_11:
	ret;

}
.entry _ZN36_GLOBAL__N__80ae2b0c_4_k_cu_db92b4fc22reduce_mean_var_kernelILb0EEEvPKfPfS3_iiii(
	.param .u64 .ptr .align 1 _ZN36_GLOBAL__N__80ae2b0c_4_k_cu_db92b4fc22reduce_mean_var_kernelILb0EEEvPKfPfS3_iiii_param_0,
	.param .u64 .ptr .align 1 _ZN36_GLOBAL__N__80ae2b0c_4_k_cu_db92b4fc22reduce_mean_var_kernelILb0EEEvPKfPfS3_iiii_param_1,
	.param .u64 .ptr .align 1 _ZN36_GLOBAL__N__80ae2b0c_4_k_cu_db92b4fc22reduce_mean_var_kernelILb0EEEvPKfPfS3_iiii_param_2,
	.param .u32 _ZN36_GLOBAL__N__80ae2b0c_4_k_cu_db92b4fc22reduce_mean_var_kernelILb0EEEvPKfPfS3_iiii_param_3,
	.param .u32 _ZN36_GLOBAL__N__80ae2b0c_4_k_cu_db92b4fc22reduce_mean_var_kernelILb0EEEvPKfPfS3_iiii_param_4,
	.param .u32 _ZN36_GLOBAL__N__80ae2b0c_4_k_cu_db92b4fc22reduce_mean_var_kernelILb0EEEvPKfPfS3_iiii_param_5,
	.param .u32 _ZN36_GLOBAL__N__80ae2b0c_4_k_cu_db92b4fc22reduce_mean_var_kernelILb0EEEvPKfPfS3_iiii_param_6
)
{
	.reg .pred 	%p<8>;
	.reg .b32 	%r<32>;
	.reg .b32 	%f<22>;
	.reg .b64 	%rd<22>;
	.reg .b64 	%fd<9>;

	ld.param.u64 	%rd5, [_ZN36_GLOBAL__N__80ae2b0c_4_k_cu_db92b4fc22reduce_mean_var_kernelILb0EEEvPKfPfS3_iiii_param_0];
	ld.param.u64 	%rd6, [_ZN36_GLOBAL__N__80ae2b0c_4_k_cu_db92b4fc22reduce_mean_var_kernelILb0EEEvPKfPfS3_iiii_param_1];
	ld.param.u64 	%rd7, [_ZN36_GLOBAL__N__80ae2b0c_4_k_cu_db92b4fc22reduce_mean_var_kernelILb0EEEvPKfPfS3_iiii_param_2];
	ld.param.u32 	%r13, [_ZN36_GLOBAL__N__80ae2b0c_4_k_cu_db92b4fc22reduce_mean_var_kernelILb0EEEvPKfPfS3_iiii_param_3];
	ld.param.u32 	%r14, [_ZN36_GLOBAL__N__80ae2b0c_4_k_cu_db92b4fc22reduce_mean_var_kernelILb0EEEvPKfPfS3_iiii_param_4];
	ld.param.u32 	%r15, [_ZN36_GLOBAL__N__80ae2b0c_4_k_cu_db92b4fc22reduce_mean_var_kernelILb0EEEvPKfPfS3_iiii_param_5];
	ld.param.u32 	%r16, [_ZN36_GLOBAL__N__80ae2b0c_4_k_cu_db92b4fc22reduce_mean_var_kernelILb0EEEvPKfPfS3_iiii_param_6];
	mov.u32 	%r31, %ntid.x;
	mov.u32 	%r2, %ctaid.x;
	setp.ge.s32 	%p1, %r2, %r14;
	@%p1 bra 	$L__BB1_11;
	mov.u32 	%r3, %tid.x;
	mul.lo.s32 	%r17, %r15, %r13;
	mul.lo.s32 	%r4, %r17, %r16;
	setp.ge.s32 	%p2, %r3, %r4;
	mov.f32 	%f20, 0f00000000;
	mov.f32 	%f21, %f20;
	@%p2 bra 	$L__BB1_5;
	mul.lo.s32 	%r5, %r16, %r15;
	cvt.u64.u32 	%rd1, %r14;
	cvt.s64.s32 	%rd2, %r15;
	cvt.s64.s32 	%rd3, %r16;
	cvta.to.global.u64 	%rd4, %rd5;
	mov.f64 	%fd7, 0d0000000000000000;
	cvt.u64.u32 	%rd11, %r2;
	mov.u32 	%r30, %r3;
	mov.f64 	%fd8, %fd7;
$L__BB1_3:
	div.s32 	%r18, %r30, %r5;
	mul.lo.s32 	%r19, %r18, %r5;
	sub.s32 	%r20, %r30, %r19;
	div.s32 	%r21, %r20, %r16;
	mul.lo.s32 	%r22, %r21, %r16;
	sub.s32 	%r23, %r20, %r22;
	cvt.s64.s32 	%rd8, %r18;
	cvt.s64.s32 	%rd9, %r21;
	cvt.s64.s32 	%rd10, %r23;
	mad.lo.s64 	%rd12, %rd8, %rd1, %rd11;
	mad.lo.s64 	%rd13, %rd12, %rd2, %rd9;
	mad.lo.s64 	%rd14, %rd13, %rd3, %rd10;
	shl.b64 	%rd15, %rd14, 2;
	add.s64 	%rd16, %rd4, %rd15;
	ld.global.nc.f32 	%f6, [%rd16];
	cvt.f64.f32 	%fd6, %f6;
	add.f64 	%fd8, %fd8, %fd6;
	fma.rn.f64 	%fd7, %fd6, %fd6, %fd7;
	add.s32 	%r30, %r30, %r31;
	setp.lt.s32 	%p3, %r30, %r4;
	@%p3 bra 	$L__BB1_3;
	cvt.rn.f32.f64 	%f20, %fd8;
	cvt.rn.f32.f64 	%f21, %fd7;
$L__BB1_5:
	shl.b32 	%r24, %r31, 2;
	mov.u32 	%r25, _ZN36_GLOBAL__N__80ae2b0c_4_k_cu_db92b4fc4smemE;
	add.s32 	%r8, %r25, %r24;
	shl.b32 	%r26, %r3, 2;
	add.s32 	%r9, %r25, %r26;
	st.shared.f32 	[%r9], %f20;
	add.s32 	%r10, %r8, %r26;
	st.shared.f32 	[%r10], %f21;
	bar.sync 	0;
	setp.lt.u32 	%p4, %r31, 2;
	@%p4 bra 	$L__BB1_9;
$L__BB1_6:
	shr.u32 	%r12, %r31, 1;
	setp.ge.u32 	%p5, %r3, %r12;
	@%p5 bra 	$L__BB1_8;
	shl.b32 	%r27, %r12, 2;
	add.s32 	%r28, %r9, %r27;
	ld.shared.f32 	%f7, [%r28];
	ld.shared.f32 	%f8, [%r9];
	add.f32 	%f9, %f7, %f8;
	st.shared.f32 	[%r9], %f9;
	add.s32 	%r29, %r10, %r27;
	ld.shared.f32 	%f10, [%r29];
	ld.shared.f32 	%f11, [%r10];
	add.f32 	%f12, %f10, %f11;
	st.shared.f32 	[%r10], %f12;
$L__BB1_8:
	bar.sync 	0;
	setp.gt.u32 	%p6, %r31, 3;
	mov.u32 	%r31, %r12;
	@%p6 bra 	$L__BB1_6;
$L__BB1_9:
	setp.ne.s32 	%p7, %r3, 0;
	@%p7 bra 	$L__BB1_11;
	ld.shared.f32 	%f13, [_ZN36_GLOBAL__N__80ae2b0c_4_k_cu_db92b4fc4smemE];
	ld.shared.f32 	%f14, [%r8];
	cvt.rn.f32.s32 	%f15, %r4;
	div.rn.f32 	%f16, %f13, %f15;
	div.rn.f32 	%f17, %f14, %f15;
	mul.f32 	%f18, %f16, %f16;
	sub.f32 	%f19, %f17, %f18;
	cvta.to.global.u64 	%rd17, %rd6;
	mul.wide.u32 	%rd18, %r2, 4;
	add.s64 	%rd19, %rd17, %rd18;
	st.global.f32 	[%rd19], %f16;
	cvta.to.global.u64 	%rd20, %rd7;
	add.s64 	%rd21, %rd20, %rd18;
	st.global.f32 	[%rd21], %f19;
$L__BB1_11:
	ret;

}
.entry _ZN36_GLOBAL__N__80ae2b0c_4_k_cu_db92b4fc29bn_forward_norm_affine_kernelILb1EEEvPKfS2_S2_S2_S2_Pfiiiib(
	.param .u64 .ptr .align 1 _ZN36_GLOBAL__N__80ae2b0c_4_k_cu_db92b4fc29bn_forward_norm_affine_kernelILb1EEEvPKfS2_S2_S2_S2_Pfiiiib_param_0,
	.param .u64 .ptr .align 1 _ZN36_GLOBAL__N__80ae2b0c_4_k_cu_db92b4fc29bn_forward_norm_affine_kernelILb1EEEvPKfS2_S2_S2_S2_Pfiiiib_param_1,
	.param .u64 .ptr .align 1 _ZN36_GLOBAL__N__80ae2b0c_4_k_cu_db92b4fc29bn_forward_norm_affine_kernelILb1EEEvPKfS2_S2_S2_S2_Pfiiiib_param_2,
	.param .u64 .ptr .align 1 _ZN36_GLOBAL__N__80ae2b0c_4_k_cu_db92b4fc29bn_forward_norm_affine_kernelILb1EEEvPKfS2_S2_S2_S2_Pfiiiib_param_3,
	.param .u64 .ptr .align 1 _ZN36_GLOBAL__N__80ae2b0c_4_k_cu_db92b4fc29bn_forward_norm_affine_kernelILb1EEEvPKfS2_S2_S2_S2_Pfiiiib_param_4,
	.param .u64 .ptr .align 1 _ZN36_GLOBAL__N__80ae2b0c_4_k_cu_db92b4fc29bn_forward_norm_affine_kernelILb1EEEvPKfS2_S2_S2_S2_Pfiiiib_param_5,
	.param .u32 _ZN36_GLOBAL__N__80ae2b0c_4_k_cu_db92b4fc29bn_forward_norm_affine_kernelILb1EEEvPKfS2_S2_S2_S2_Pfiiiib_param_6,
	.param .u32 _ZN36_GLOBAL__N__80ae2b0c_4_k_cu_db92b4fc29bn_forward_norm_affine_kernelILb1EEEvPKfS2_S2_S2_S2_Pfiiiib_param_7,
	.param .u32 _ZN36_GLOBAL__N__80ae2b0c_4_k_cu_db92b4fc29bn_forward_norm_affine_kernelILb1EEEvPKfS2_S2_S2_S2_Pfiiiib_param_8,
	.param .u32 _ZN36_GLOBAL__N__80ae2b0c_4_k_cu_db92b4fc29bn_forward_norm_affine_kernelILb1EEEvPKfS2_S2_S2_S2_Pfiiiib_param_9,
	.param .u8 _ZN36_GLOBAL__N__80ae2b0c_4_k_cu_db92b4fc29bn_forward_norm_affine_kernelILb1EEEvPKfS2_S2_S2_S2_Pfiiiib_param_10
)
{
	.reg .pred 	%p<11>;
	.reg .b16 	%rs<2>;
	.reg .b32 	%r<20>;
	.reg .b32 	%f<16>;
	.reg .b64 	%rd<32>;

	ld.param.u64 	%rd6, [_ZN36_GLOBAL__N__80ae2b0c_4_k_cu_db92b4fc29bn_forward_norm_affine_kernelILb1EEEvPKfS2_S2_S2_S2_Pfiiiib_param_0];
	ld.param.u64 	%rd7, [_ZN36_GLOBAL__N__80ae2b0c_4_k_cu_db92b4fc29bn_forward_norm_affine_kernelILb1EEEvPKfS2_S2_S2_S2_Pfiiiib_param_1];
	ld.param.u64 	%rd8, [_ZN36_GLOBAL__N__80ae2b0c_4_k_cu_db92b4fc29bn_forward_norm_affine_kernelILb1EEEvPKfS2_S2_S2_S2_Pfiiiib_param_2];
	ld.param.u64 	%rd9, [_ZN36_GLOBAL__N__80ae2b0c_4_k_cu_db92b4fc29bn_forward_norm_affine_kernelILb1EEEvPKfS2_S2_S2_S2_Pfiiiib_param_3];
	ld.param.u64 	%rd10, [_ZN36_GLOBAL__N__80ae2b0c_4_k_cu_db92b4fc29bn_forward_norm_affine_kernelILb1EEEvPKfS2_S2_S2_S2_Pfiiiib_param_4];
	ld.param.u64 	%rd11, [_ZN36_GLOBAL__N__80ae2b0c_4_k_cu_db92b4fc29bn_forward_norm_affine_kernelILb1EEEvPKfS2_S2_S2_S2_Pfiiiib_param_5];
	ld.param.u32 	%r8, [_ZN36_GLOBAL__N__80ae2b0c_4_k_cu_db92b4fc29bn_forward_norm_affine_kernelILb1EEEvPKfS2_S2_S2_S2_Pfiiiib_param_6];
	ld.param.u32 	%r9, [_ZN36_GLOBAL__N__80ae2b0c_4_k_cu_db92b4fc29bn_forward_norm_affine_kernelILb1EEEvPKfS2_S2_S2_S2_Pfiiiib_param_7];
	ld.param.u32 	%r10, [_ZN36_GLOBAL__N__80ae2b0c_4_k_cu_db92b4fc29bn_forward_norm_affine_kernelILb1EEEvPKfS2_S2_S2_S2_Pfiiiib_param_8];
	ld.param.u32 	%r11, [_ZN36_GLOBAL__N__80ae2b0c_4_k_cu_db92b4fc29bn_forward_norm_affine_kernelILb1EEEvPKfS2_S2_S2_S2_Pfiiiib_param_9];
	ld.param.s8 	%rs1, [_ZN36_GLOBAL__N__80ae2b0c_4_k_cu_db92b4fc29bn_forward_norm_affine_kernelILb1EEEvPKfS2_S2_S2_S2_Pfiiiib_param_10];
	mov.u32 	%r1, %ctaid.x;
	setp.ge.s32 	%p1, %r1, %r9;
	@%p1 bra 	$L__BB2_8;
	cvta.to.global.u64 	%rd12, %rd7;
	cvta.to.global.u64 	%rd13, %rd8;
	mov.u32 	%r19, %tid.x;
	mul.lo.s32 	%r12, %r10, %r8;
	mul.lo.s32 	%r3, %r12, %r11;
	cvt.u64.u32 	%rd1, %r1;
	mul.wide.u32 	%rd14, %r1, 4;
	add.s64 	%rd15, %rd12, %rd14;
	ld.global.nc.f32 	%f1, [%rd15];
	add.s64 	%rd16, %rd13, %rd14;
	ld.global.nc.f32 	%f2, [%rd16];
	setp.eq.s16 	%p2, %rs1, 0;
	setp.eq.s64 	%p3, %rd9, 0;
	mov.f32 	%f14, 0f3F800000;
	or.pred  	%p4, %p3, %p2;
	@%p4 bra 	$L__BB2_3;
	cvta.to.global.u64 	%rd17, %rd9;
	shl.b64 	%rd18, %rd1, 2;
	add.s64 	%rd19, %rd17, %rd18;
	ld.global.nc.f32 	%f14, [%rd19];
$L__BB2_3:
	setp.eq.s16 	%p5, %rs1, 0;
	setp.eq.s64 	%p6, %rd10, 0;
	mov.f32 	%f15, 0f00000000;
	or.pred  	%p7, %p6, %p5;
	@%p7 bra 	$L__BB2_5;
	cvta.to.global.u64 	%rd20, %rd10;
	shl.b64 	%rd21, %rd1, 2;
	add.s64 	%rd22, %rd20, %rd21;
	ld.global.nc.f32 	%f15, [%rd22];
$L__BB2_5:
	setp.ge.s32 	%p8, %r19, %r3;
	@%p8 bra 	$L__BB2_8;
	mul.lo.s32 	%r4, %r11, %r10;
	cvt.s64.s32 	%rd2, %r11;
	cvt.u64.u32 	%rd3, %r9;
	mov.u32 	%r5, %ntid.x;
	cvta.to.global.u64 	%rd4, %rd6;
	cvta.to.global.u64 	%rd5, %rd11;
$L__BB2_7:
	setp.eq.s16 	%p9, %rs1, 0;
	div.s32 	%r13, %r19, %r4;
	mul.lo.s32 	%r14, %r13, %r4;
	sub.s32 	%r15, %r19, %r14;
	div.s32 	%r16, %r15, %r11;
	mul.lo.s32 	%r17, %r16, %r11;
	sub.s32 	%r18, %r15, %r17;
	mul.wide.s32 	%rd23, %r13, %r10;
	cvt.s64.s32 	%rd24, %r16;
	cvt.s64.s32 	%rd25, %r18;
	add.s64 	%rd26, %rd23, %rd24;
	mad.lo.s64 	%rd27, %rd26, %rd2, %rd25;
	mad.lo.s64 	%rd28, %rd27, %rd3, %rd1;
	shl.b64 	%rd29, %rd28, 2;
	add.s64 	%rd30, %rd4, %rd29;
	ld.global.nc.f32 	%f9, [%rd30];
	sub.f32 	%f10, %f9, %f1;
	mul.f32 	%f11, %f2, %f10;
	fma.rn.f32 	%f12, %f14, %f11, %f15;
	selp.f32 	%f13, %f11, %f12, %p9;
	add.s64 	%rd31, %rd5, %rd29;
	st.global.f32 	[%rd31], %f13;
	add.s32 	%r19, %r19, %r5;
	setp.lt.s32 	%p10, %r19, %r3;
	@%p10 bra 	$L__BB2_7;
$L__BB2_8:
	ret;

}
.entry _ZN36_GLOBAL__N__80ae2b0c_4_k_cu_db92b4fc29bn_forward_norm_affine_kernelILb0EEEvPKfS2_S2_S2_S2_Pfiiiib(
	.param .u64 .ptr .align 1 _ZN36_GLOBAL__N__80ae2b0c_4_k_cu_db92b4fc29bn_forward_norm_affine_kernelILb0EEEvPKfS2_S2_S2_S2_Pfiiiib_param_0,
	.param .u64 .ptr .align 1 _ZN36_GLOBAL__N__80ae2b0c_4_k_cu_db92b4fc29bn_forward_norm_affine_kernelILb0EEEvPKfS2_S2_S2_S2_Pfiiiib_param_1,
	.param .u64 .ptr .align 1 _ZN36_GLOBAL__N__80ae2b0c_4_k_cu_db92b4fc29bn_forward_norm_affine_kernelILb0EEEvPKfS2_S2_S2_S2_Pfiiiib_param_2,
	.param .u64 .ptr .align 1 _ZN36_GLOBAL__N__80ae2b0c_4_k_cu_db92b4fc29bn_forward_norm_affine_kernelILb0EEEvPKfS2_S2_S2_S2_Pfiiiib_param_3,
	.param .u64 .ptr .align 1 _ZN36_GLOBAL__N__80ae2b0c_4_k_cu_db92b4fc29bn_forward_norm_affine_kernelILb0EEEvPKfS2_S2_S2_S2_Pfiiiib_param_4,
	.param .u64 .ptr .align 1 _ZN36_GLOBAL__N__80ae2b0c_4_k_cu_db92b4fc29bn_forward_norm_affine_kernelILb0EEEvPKfS2_S2_S2_S2_Pfiiiib_param_5,
	.param .u32 _ZN36_GLOBAL__N__80ae2b0c_4_k_cu_db92b4fc29bn_forward_norm_affine_kernelILb0EEEvPKfS2_S2_S2_S2_Pfiiiib_param_6,
	.param .u32 _ZN36_GLOBAL__N__80ae2b0c_4_k_cu_db92b4fc29bn_forward_norm_affine_kernelILb0EEEvPKfS2_S2_S2_S2_Pfiiiib_param_7,
	.param .u32 _ZN36_GLOBAL__N__80ae2b0c_4_k_cu_db92b4fc29bn_forward_norm_affine_kernelILb0EEEvPKfS2_S2_S2_S2_Pfiiiib_param_8,
	.param .u32 _ZN36_GLOBAL__N__80ae2b0c_4_k_cu_db92b4fc29bn_forward_norm_affine_kernelILb0EEEvPKfS2_S2_S2_S2_Pfiiiib_param_9,
	.param .u8 _ZN36_GLOBAL__N__80ae2b0c_4_k_cu_db92b4fc29bn_forward_norm_affine_kernelILb0EEEvPKfS2_S2_S2_S2_Pfiiiib_param_10
)
{
	.reg .pred 	%p<11>;
	.reg .b16 	%rs<2>;
	.reg .b32 	%r<20>;
	.reg .b32 	%f<16>;
	.reg .b64 	%rd<33>;

	ld.param.u64 	%rd7, [_ZN36_GLOBAL__N__80ae2b0c_4_k_cu_db92b4fc29bn_forward_norm_affine_kernelILb0EEEvPKfS2_S2_S2_S2_Pfiiiib_param_0];
	ld.param.u64 	%rd8, [_ZN36_GLOBAL__N__80ae2b0c_4_k_cu_db92b4fc29bn_forward_norm_affine_kernelILb0EEEvPKfS2_S2_S2_S2_Pfiiiib_param_1];
	ld.param.u64 	%rd9, [_ZN36_GLOBAL__N__80ae2b0c_4_k_cu_db92b4fc29bn_forward_norm_affine_kernelILb0EEEvPKfS2_S2_S2_S2_Pfiiiib_param_2];
	ld.param.u64 	%rd10, [_ZN36_GLOBAL__N__80ae2b0c_4_k_cu_db92b4fc29bn_forward_norm_affine_kernelILb0EEEvPKfS2_S2_S2_S2_Pfiiiib_param_3];
	ld.param.u64 	%rd11, [_ZN36_GLOBAL__N__80ae2b0c_4_k_cu_db92b4fc29bn_forward_norm_affine_kernelILb0EEEvPKfS2_S2_S2_S2_Pfiiiib_param_4];
	ld.param.u64 	%rd12, [_ZN36_GLOBAL__N__80ae2b0c_4_k_cu_db92b4fc29bn_forward_norm_affine_kernelILb0EEEvPKfS2_S2_S2_S2_Pfiiiib_param_5];
	ld.param.u32 	%r8, [_ZN36_GLOBAL__N__80ae2b0c_4_k_cu_db92b4fc29bn_forward_norm_affine_kernelILb0EEEvPKfS2_S2_S2_S2_Pfiiiib_param_6];
	ld.param.u32 	%r9, [_ZN36_GLOBAL__N__80ae2b0c_4_k_cu_db92b4fc29bn_forward_norm_affine_kernelILb0EEEvPKfS2_S2_S2_S2_Pfiiiib_param_7];
	ld.param.u32 	%r10, [_ZN36_GLOBAL__N__80ae2b0c_4_k_cu_db92b4fc29bn_forward_norm_affine_kernelILb0EEEvPKfS2_S2_S2_S2_Pfiiiib_param_8];
	ld.param.u32 	%r11, [_ZN36_GLOBAL__N__80ae2b0c_4_k_cu_db92b4fc29bn_forward_norm_affine_kernelILb0EEEvPKfS2_S2_S2_S2_Pfiiiib_param_9];
	ld.param.s8 	%rs1, [_ZN36_GLOBAL__N__80ae2b0c_4_k_cu_db92b4fc29bn_forward_norm_affine_kernelILb0EEEvPKfS2_S2_S2_S2_Pfiiiib_param_10];
	mov.u32 	%r1, %ctaid.x;
	setp.ge.s32 	%p1, %r1, %r9;
	@%p1 bra 	$L__BB3_8;
	cvta.to.global.u64 	%rd13, %rd8;
	cvta.to.global.u64 	%rd14, %rd9;
	mov.u32 	%r19, %tid.x;
	mul.lo.s32 	%r12, %r10, %r8;
	mul.lo.s32 	%r3, %r12, %r11;
	cvt.u64.u32 	%rd1, %r1;
	mul.wide.u32 	%rd15, %r1, 4;
	add.s64 	%rd16, %rd13, %rd15;
	ld.global.nc.f32 	%f1, [%rd16];
	add.s64 	%rd17, %rd14, %rd15;
	ld.global.nc.f32 	%f2, [%rd17];
	setp.eq.s16 	%p2, %rs1, 0;
	setp.eq.s64 	%p3, %rd10, 0;
	mov.f32 	%f14, 0f3F800000;
	or.pred  	%p4, %p3, %p2;
	@%p4 bra 	$L__BB3_3;
	cvta.to.global.u64 	%rd18, %rd10;
	shl.b64 	%rd19, %rd1, 2;
	add.s64 	%rd20, %rd18, %rd19;
	ld.global.nc.f32 	%f14, [%rd20];
$L__BB3_3:
	setp.eq.s16 	%p5, %rs1, 0;
	setp.eq.s64 	%p6, %rd11, 0;
	mov.f32 	%f15, 0f00000000;
	or.pred  	%p7, %p6, %p5;
	@%p7 bra 	$L__BB3_5;
	cvta.to.global.u64 	%rd21, %rd11;
	shl.b64 	%rd22, %rd1, 2;
	add.s64 	%rd23, %rd21, %rd22;
	ld.global.nc.f32 	%f15, [%rd23];
$L__BB3_5:
	setp.ge.s32 	%p8, %r19, %r3;
	@%p8 bra 	$L__BB3_8;
	mul.lo.s32 	%r4, %r11, %r10;
	cvt.u64.u32 	%rd2, %r9;
	cvt.s64.s32 	%rd3, %r10;
	cvt.s64.s32 	%rd4, %r11;
	mov.u32 	%r5, %ntid.x;
	cvta.to.global.u64 	%rd5, %rd7;
	cvta.to.global.u64 	%rd6, %rd12;
$L__BB3_7:
	setp.eq.s16 	%p9, %rs1, 0;
	div.s32 	%r13, %r19, %r4;
	mul.lo.s32 	%r14, %r13, %r4;
	sub.s32 	%r15, %r19, %r14;
	div.s32 	%r16, %r15, %r11;
	mul.lo.s32 	%r17, %r16, %r11;
	sub.s32 	%r18, %r15, %r17;
	cvt.s64.s32 	%rd24, %r13;
	cvt.s64.s32 	%rd25, %r16;
	cvt.s64.s32 	%rd26, %r18;
	mad.lo.s64 	%rd27, %rd24, %rd2, %rd1;
	mad.lo.s64 	%rd28, %rd27, %rd3, %rd25;
	mad.lo.s64 	%rd29, %rd28, %rd4, %rd26;
	shl.b64 	%rd30, %rd29, 2;
	add.s64 	%rd31, %rd5, %rd30;
	ld.global.nc.f32 	%f9, [%rd31];
	sub.f32 	%f10, %f9, %f1;
	mul.f32 	%f11, %f2, %f10;
	fma.rn.f32 	%f12, %f14, %f11, %f15;
	selp.f32 	%f13, %f11, %f12, %p9;
	add.s64 	%rd32, %rd6, %rd30;
	st.global.f32 	[%rd32], %f13;
	add.s32 	%r19, %r19, %r5;
	setp.lt.s32 	%p10, %r19, %r3;
	@%p10 bra 	$L__BB3_7;
$L__BB3_8:
	ret;

}
.entry _ZN36_GLOBAL__N__80ae2b0c_4_k_cu_db92b4fc26bn_bwd_dbeta_dgamma_kernelILb1EEEvPKfS2_S2_S2_PfS3_iiii(
	.param .u64 .ptr .align 1 _ZN36_GLOBAL__N__80ae2b0c_4_k_cu_db92b4fc26bn_bwd_dbeta_dgamma_kernelILb1EEEvPKfS2_S2_S2_PfS3_iiii_param_0,
	.param .u64 .ptr .align 1 _ZN36_GLOBAL__N__80ae2b0c_4_k_cu_db92b4fc26bn_bwd_dbeta_dgamma_kernelILb1EEEvPKfS2_S2_S2_PfS3_iiii_param_1,
	.param .u64 .ptr .align 1 _ZN36_GLOBAL__N__80ae2b0c_4_k_cu_db92b4fc26bn_bwd_dbeta_dgamma_kernelILb1EEEvPKfS2_S2_S2_PfS3_iiii_param_2,
	.param .u64 .ptr .align 1 _ZN36_GLOBAL__N__80ae2b0c_4_k_cu_db92b4fc26bn_bwd_dbeta_dgamma_kernelILb1EEEvPKfS2_S2_S2_PfS3_iiii_param_3,
	.param .u64 .ptr .align 1 _ZN36_GLOBAL__N__80ae2b0c_4_k_cu_db92b4fc26bn_bwd_dbeta_dgamma_kernelILb1EEEvPKfS2_S2_S2_PfS3_iiii_param_4,
	.param .u64 .ptr .align 1 _ZN36_GLOBAL__N__80ae2b0c_4_k_cu_db92b4fc26bn_bwd_dbeta_dgamma_kernelILb1EEEvPKfS2_S2_S2_PfS3_iiii_param_5,
	.param .u32 _ZN36_GLOBAL__N__80ae2b0c_4_k_cu_db92b4fc26bn_bwd_dbeta_dgamma_kernelILb1EEEvPKfS2_S2_S2_PfS3_iiii_param_6,
	.param .u32 _ZN36_GLOBAL__N__80ae2b0c_4_k_cu_db92b4fc26bn_bwd_dbeta_dgamma_kernelILb1EEEvPKfS2_S2_S2_PfS3_iiii_param_7,
	.param .u32 _ZN36_GLOBAL__N__80ae2b0c_4_k_cu_db92b4fc26bn_bwd_dbeta_dgamma_kernelILb1EEEvPKfS2_S2_S2_PfS3_iiii_param_8,
	.param .u32 _ZN36_GLOBAL__N__80ae2b0c_4_k_cu_db92b4fc26bn_bwd_dbeta_dgamma_kernelILb1EEEvPKfS2_S2_S2_PfS3_iiii_param_9
)
{
	.reg .pred 	%p<12>;
	.reg .b32 	%r<41>;
	.reg .b32 	%f<38>;
	.reg .b64 	%rd<41>;

	ld.param.u64 	%rd10, [_ZN36_GLOBAL__N__80ae2b0c_4_k_cu_db92b4fc26bn_bwd_dbeta_dgamma_kernelILb1EEEvPKfS2_S2_S2_PfS3_iiii_param_0];
	ld.param.u64 	%rd6, [_ZN36_GLOBAL__N__80ae2b0c_4_k_cu_db92b4fc26bn_bwd_dbeta_dgamma_kernelILb1EEEvPKfS2_S2_S2_PfS3_iiii_param_2];
	ld.param.u64 	%rd7, [_ZN36_GLOBAL__N__80ae2b0c_4_k_cu_db92b4fc26bn_bwd_dbeta_dgamma_kernelILb1EEEvPKfS2_S2_S2_PfS3_iiii_param_3];
	ld.param.u64 	%rd8, [_ZN36_GLOBAL__N__80ae2b0c_4_k_cu_db92b4fc26bn_bwd_dbeta_dgamma_kernelILb1EEEvPKfS2_S2_S2_PfS3_iiii_param_4];
	ld.param.u64 	%rd9, [_ZN36_GLOBAL__N__80ae2b0c_4_k_cu_db92b4fc26bn_bwd_dbeta_dgamma_kernelILb1EEEvPKfS2_S2_S2_PfS3_iiii_param_5];
	ld.param.u32 	%r15, [_ZN36_GLOBAL__N__80ae2b0c_4_k_cu_db92b4fc26bn_bwd_dbeta_dgamma_kernelILb1EEEvPKfS2_S2_S2_PfS3_iiii_param_6];
	ld.param.u32 	%r16, [_ZN36_GLOBAL__N__80ae2b0c_4_k_cu_db92b4fc26bn_bwd_dbeta_dgamma_kernelILb1EEEvPKfS2_S2_S2_PfS3_iiii_param_7];
	ld.param.u32 	%r17, [_ZN36_GLOBAL__N__80ae2b0c_4_k_cu_db92b4fc26bn_bwd_dbeta_dgamma_kernelILb1EEEvPKfS2_S2_S2_PfS3_iiii_param_8];
	ld.param.u32 	%r18, [_ZN36_GLOBAL__N__80ae2b0c_4_k_cu_db92b4fc26bn_bwd_dbeta_dgamma_kernelILb1EEEvPKfS2_S2_S2_PfS3_iiii_param_9];
	cvta.to.global.u64 	%rd1, %rd10;
	mov.u32 	%r40, %ntid.x;
	mov.u32 	%r2, %ctaid.x;
	setp.ge.s32 	%p1, %r2, %r16;
	mov.f32 	%f37, 0f00000000;
	@%p1 bra 	$L__BB4_16;
	cvta.to.global.u64 	%rd11, %rd6;
	cvta.to.global.u64 	%rd12, %rd7;
	mov.u32 	%r3, %tid.x;
	mul.lo.s32 	%r19, %r17, %r15;
	mul.lo.s32 	%r4, %r19, %r18;
	cvt.u64.u32 	%rd2, %r2;
	mul.wide.u32 	%rd13, %r2, 4;
	add.s64 	%rd14, %rd11, %rd13;
	ld.global.nc.f32 	%f1, [%rd14];
	add.s64 	%rd15, %rd12, %rd13;
	ld.global.nc.f32 	%f2, [%rd15];
	setp.ge.s32 	%p2, %r3, %r4;
	mov.f32 	%f36, 0f00000000;
	@%p2 bra 	$L__BB4_7;
	mul.lo.s32 	%r5, %r18, %r17;
	cvt.s64.s32 	%rd3, %r18;
	cvt.u64.u32 	%rd4, %r16;
	setp.eq.s64 	%p3, %rd9, 0;
	@%p3 bra 	$L__BB4_5;
	mov.f32 	%f37, 0f00000000;
	mov.u32 	%r39, %r3;
	mov.f32 	%f36, %f37;
$L__BB4_4:
	ld.param.u64 	%rd40, [_ZN36_GLOBAL__N__80ae2b0c_4_k_cu_db92b4fc26bn_bwd_dbeta_dgamma_kernelILb1EEEvPKfS2_S2_S2_PfS3_iiii_param_1];
	div.s32 	%r20, %r39, %r5;
	mul.lo.s32 	%r21, %r20, %r5;
	sub.s32 	%r22, %r39, %r21;
	div.s32 	%r23, %r22, %r18;
	mul.lo.s32 	%r24, %r23, %r18;
	sub.s32 	%r25, %r22, %r24;
	mul.wide.s32 	%rd16, %r20, %r17;
	cvt.s64.s32 	%rd17, %r23;
	cvt.s64.s32 	%rd18, %r25;
	add.s64 	%rd19, %rd16, %rd17;
	mad.lo.s64 	%rd20, %rd19, %rd3, %rd18;
	mad.lo.s64 	%rd21, %rd20, %rd4, %rd2;
	shl.b64 	%rd22, %rd21, 2;
	add.s64 	%rd23, %rd1, %rd22;
	ld.global.nc.f32 	%f13, [%rd23];
	add.f32 	%f36, %f36, %f13;
	cvta.to.global.u64 	%rd24, %rd40;
	add.s64 	%rd25, %rd24, %rd22;
	ld.global.nc.f32 	%f14, [%rd25];
	sub.f32 	%f15, %f14, %f1;
	mul.f32 	%f16, %f2, %f15;
	fma.rn.f32 	%f37, %f13, %f16, %f37;
	add.s32 	%r39, %r39, %r40;
	setp.lt.s32 	%p4, %r39, %r4;
	@%p4 bra 	$L__BB4_4;
	bra.uni 	$L__BB4_7;
$L__BB4_5:
	mov.f32 	%f36, 0f00000000;
	mov.u32 	%r38, %r3;
$L__BB4_6:
	div.s32 	%r26, %r38, %r5;
	mul.lo.s32 	%r27, %r26, %r5;
	sub.s32 	%r28, %r38, %r27;
	div.s32 	%r29, %r28, %r18;
	mul.lo.s32 	%r30, %r29, %r18;
	sub.s32 	%r31, %r28, %r30;
	mul.wide.s32 	%rd26, %r26, %r17;
	cvt.s64.s32 	%rd27, %r29;
	cvt.s64.s32 	%rd28, %r31;
	add.s64 	%rd29, %rd26, %rd27;
	mad.lo.s64 	%rd30, %rd29, %rd3, %rd28;
	mad.lo.s64 	%rd31, %rd30, %rd4, %rd2;
	shl.b64 	%rd32, %rd31, 2;
	add.s64 	%rd33, %rd1, %rd32;
	ld.global.nc.f32 	%f19, [%rd33];
	add.f32 	%f36, %f36, %f19;
	add.s32 	%r38, %r38, %r40;
	setp.lt.s32 	%p5, %r38, %r4;
	@%p5 bra 	$L__BB4_6;
$L__BB4_7:
	shl.b32 	%r32, %r40, 2;
	mov.u32 	%r33, _ZN36_GLOBAL__N__80ae2b0c_4_k_cu_db92b4fc4smemE;
	add.s32 	%r10, %r33, %r32;
	shl.b32 	%r34, %r3, 2;
	add.s32 	%r11, %r33, %r34;
	st.shared.f32 	[%r11], %f36;
	add.s32 	%r12, %r10, %r34;
	st.shared.f32 	[%r12], %f37;
	bar.sync 	0;
	setp.lt.u32 	%p6, %r40, 2;
	@%p6 bra 	$L__BB4_11;
$L__BB4_8:
	shr.u32 	%r14, %r40, 1;
	setp.ge.u32 	%p7, %r3, %r14;
	@%p7 bra 	$L__BB4_10;
	shl.b32 	%r35, %r14, 2;
	add.s32 	%r36, %r11, %r35;
	ld.shared.f32 	%f20, [%r36];
	ld.shared.f32 	%f21, [%r11];
	add.f32 	%f22, %f20, %f21;
	st.shared.f32 	[%r11], %f22;
	add.s32 	%r37, %r12, %r35;
	ld.shared.f32 	%f23, [%r37];
	ld.shared.f32 	%f24, [%r12];
	add.f32 	%f25, %f23, %f24;
	st.shared.f32 	[%r12], %f25;
$L__BB4_10:
	bar.sync 	0;
	setp.gt.u32 	%p8, %r40, 3;
	mov.u32 	%r40, %r14;
	@%p8 bra 	$L__BB4_8;
$L__BB4_11:
	setp.ne.s32 	%p9, %r3, 0;
	@%p9 bra 	$L__BB4_16;
	setp.eq.s64 	%p10, %rd8, 0;
	@%p10 bra 	$L__BB4_14;
	ld.shared.f32 	%f26, [_ZN36_GLOBAL__N__80ae2b0c_4_k_cu_db92b4fc4smemE];
	cvta.to.global.u64 	%rd34, %rd8;
	shl.b64 	%rd35, %rd2, 2;
	add.s64 	%rd36, %rd34, %rd35;
	ld.global.f32 	%f27, [%rd36];
	add.f32 	%f28, %f26, %f27;
	st.global.f32 	[%rd36], %f28;
$L__BB4_14:
	setp.eq.s64 	%p11, %rd9, 0;
	@%p11 bra 	$L__BB4_16;
	ld.shared.f32 	%f29, [%r10];
	cvta.to.global.u64 	%rd37, %rd9;
	shl.b64 	%rd38, %rd2, 2;
	add.s64 	%rd39, %rd37, %rd38;
	ld.global.f32 	%f30, [%rd39];
	add.f32 	%f31, %f29, %f30;
	st.global.f32 	[%rd39], %f31;
$L__BB4_16:
	ret;

}
.entry _ZN36_GLOBAL__N__80ae2b0c_4_k_cu_db92b4fc26bn_bwd_dbeta_dgamma_kernelILb0EEEvPKfS2_S2_S2_PfS3_iiii(
	.param .u64 .ptr .align 1 _ZN36_GLOBAL__N__80ae2b0c_4_k_cu_db92b4fc26bn_bwd_dbeta_dgamma_kernelILb0EEEvPKfS2_S2_S2_PfS3_iiii_param_0,
	.param .u64 .ptr .align 1 _ZN36_GLOBAL__N__80ae2b0c_4_k_cu_db92b4fc26bn_bwd_dbeta_dgamma_kernelILb0EEEvPKfS2_S2_S2_PfS3_iiii_param_1,
	.param .u64 .ptr .align 1 _ZN36_GLOBAL__N__80ae2b0c_4_k_cu_db92b4fc26bn_bwd_dbeta_dgamma_kernelILb0EEEvPKfS2_S2_S2_PfS3_iiii_param_2,
	.param .u64 .ptr .align 1 _ZN36_GLOBAL__N__80ae2b0c_4_k_cu_db92b4fc26bn_bwd_dbeta_dgamma_kernelILb0EEEvPKfS2_S2_S2_PfS3_iiii_param_3,
	.param .u64 .ptr .align 1 _ZN36_GLOBAL__N__80ae2b0c_4_k_cu_db92b4fc26bn_bwd_dbeta_dgamma_kernelILb0EEEvPKfS2_S2_S2_PfS3_iiii_param_4,
	.param .u64 .ptr .align 1 _ZN36_GLOBAL__N__80ae2b0c_4_k_cu_db92b4fc26bn_bwd_dbeta_dgamma_kernelILb0EEEvPKfS2_S2_S2_PfS3_iiii_param_5,
	.param .u32 _ZN36_GLOBAL__N__80ae2b0c_4_k_cu_db92b4fc26bn_bwd_dbeta_dgamma_kernelILb0EEEvPKfS2_S2_S2_PfS3_iiii_param_6,
	.param .u32 _ZN36_GLOBAL__N__80ae2b0c_4_k_cu_db92b4fc26bn_bwd_dbeta_dgamma_kernelILb0EEEvPKfS2_S2_S2_PfS3_iiii_param_7,
	.param .u32 _ZN36_GLOBAL__N__80ae2b0c_4_k_cu_db92b4fc26bn_bwd_dbeta_dgamma_kernelILb0EEEvPKfS2_S2_S2_PfS3_iiii_param_8,
	.param .u32 _ZN36_GLOBAL__N__80ae2b0c_4_k_cu_db92b4fc26bn_bwd_dbeta_dgamma_kernelILb0EEEvPKfS2_S2_S2_PfS3_iiii_param_9
)
{
	.reg .pred 	%p<12>;
	.reg .b32 	%r<41>;
	.reg .b32 	%f<38>;
	.reg .b64 	%rd<42>;

	ld.param.u64 	%rd11, [_ZN36_GLOBAL__N__80ae2b0c_4_k_cu_db92b4fc26bn_bwd_dbeta_dgamma_kernelILb0EEEvPKfS2_S2_S2_PfS3_iiii_param_0];
	ld.param.u64 	%rd7, [_ZN36_GLOBAL__N__80ae2b0c_4_k_cu_db92b4fc26bn_bwd_dbeta_dgamma_kernelILb0EEEvPKfS2_S2_S2_PfS3_iiii_param_2];
	ld.param.u64 	%rd8, [_ZN36_GLOBAL__N__80ae2b0c_4_k_cu_db92b4fc26bn_bwd_dbeta_dgamma_kernelILb0EEEvPKfS2_S2_S2_PfS3_iiii_param_3];
	ld.param.u64 	%rd9, [_ZN36_GLOBAL__N__80ae2b0c_4_k_cu_db92b4fc26bn_bwd_dbeta_dgamma_kernelILb0EEEvPKfS2_S2_S2_PfS3_iiii_param_4];
	ld.param.u64 	%rd10, [_ZN36_GLOBAL__N__80ae2b0c_4_k_cu_db92b4fc26bn_bwd_dbeta_dgamma_kernelILb0EEEvPKfS2_S2_S2_PfS3_iiii_param_5];
	ld.param.u32 	%r15, [_ZN36_GLOBAL__N__80ae2b0c_4_k_cu_db92b4fc26bn_bwd_dbeta_dgamma_kernelILb0EEEvPKfS2_S2_S2_PfS3_iiii_param_6];
	ld.param.u32 	%r16, [_ZN36_GLOBAL__N__80ae2b0c_4_k_cu_db92b4fc26bn_bwd_dbeta_dgamma_kernelILb0EEEvPKfS2_S2_S2_PfS3_iiii_param_7];
	ld.param.u32 	%r17, [_ZN36_GLOBAL__N__80ae2b0c_4_k_cu_db92b4fc26bn_bwd_dbeta_dgamma_kernelILb0EEEvPKfS2_S2_S2_PfS3_iiii_param_8];
	ld.param.u32 	%r18, [_ZN36_GLOBAL__N__80ae2b0c_4_k_cu_db92b4fc26bn_bwd_dbeta_dgamma_kernelILb0EEEvPKfS2_S2_S2_PfS3_iiii_param_9];
	cvta.to.global.u64 	%rd1, %rd11;
	mov.u32 	%r40, %ntid.x;
	mov.u32 	%r2, %ctaid.x;
	setp.ge.s32 	%p1, %r2, %r16;
	mov.f32 	%f37, 0f00000000;
	@%p1 bra 	$L__BB5_16;
	cvta.to.global.u64 	%rd12, %rd7;
	cvta.to.global.u64 	%rd13, %rd8;
	mov.u32 	%r3, %tid.x;
	mul.lo.s32 	%r19, %r17, %r15;
	mul.lo.s32 	%r4, %r19, %r18;
	cvt.u64.u32 	%rd2, %r2;
	mul.wide.u32 	%rd14, %r2, 4;
	add.s64 	%rd15, %rd12, %rd14;
	ld.global.nc.f32 	%f1, [%rd15];
	add.s64 	%rd16, %rd13, %rd14;
	ld.global.nc.f32 	%f2, [%rd16];
	setp.ge.s32 	%p2, %r3, %r4;
	mov.f32 	%f36, 0f00000000;
	@%p2 bra 	$L__BB5_7;
	mul.lo.s32 	%r5, %r18, %r17;
	cvt.u64.u32 	%rd3, %r16;
	cvt.s64.s32 	%rd4, %r17;
	cvt.s64.s32 	%rd5, %r18;
	setp.eq.s64 	%p3, %rd10, 0;
	@%p3 bra 	$L__BB5_5;
	mov.f32 	%f37, 0f00000000;
	mov.u32 	%r39, %r3;
	mov.f32 	%f36, %f37;
$L__BB5_4:
	ld.param.u64 	%rd41, [_ZN36_GLOBAL__N__80ae2b0c_4_k_cu_db92b4fc26bn_bwd_dbeta_dgamma_kernelILb0EEEvPKfS2_S2_S2_PfS3_iiii_param_1];
	div.s32 	%r20, %r39, %r5;
	mul.lo.s32 	%r21, %r20, %r5;
	sub.s32 	%r22, %r39, %r21;
	div.s32 	%r23, %r22, %r18;
	mul.lo.s32 	%r24, %r23, %r18;
	sub.s32 	%r25, %r22, %r24;
	cvt.s64.s32 	%rd17, %r20;
	cvt.s64.s32 	%rd18, %r23;
	cvt.s64.s32 	%rd19, %r25;
	mad.lo.s64 	%rd20, %rd17, %rd3, %rd2;
	mad.lo.s64 	%rd21, %rd20, %rd4, %rd18;
	mad.lo.s64 	%rd22, %rd21, %rd5, %rd19;
	shl.b64 	%rd23, %rd22, 2;
	add.s64 	%rd24, %rd1, %rd23;
	ld.global.nc.f32 	%f13, [%rd24];
	add.f32 	%f36, %f36, %f13;
	cvta.to.global.u64 	%rd25, %rd41;
	add.s64 	%rd26, %rd25, %rd23;
	ld.global.nc.f32 	%f14, [%rd26];
	sub.f32 	%f15, %f14, %f1;
	mul.f32 	%f16, %f2, %f15;
	fma.rn.f32 	%f37, %f13, %f16, %f37;
	add.s32 	%r39, %r39, %r40;
	setp.lt.s32 	%p4, %r39, %r4;
	@%p4 bra 	$L__BB5_4;
	bra.uni 	$L__BB5_7;
$L__BB5_5:
	mov.f32 	%f36, 0f00000000;
	mov.u32 	%r38, %r3;
$L__BB5_6:
	div.s32 	%r26, %r38, %r5;
	mul.lo.s32 	%r27, %r26, %r5;
	sub.s32 	%r28, %r38, %r27;
	div.s32 	%r29, %r28, %r18;
	mul.lo.s32 	%r30, %r29, %r18;
	sub.s32 	%r31, %r28, %r30;
	cvt.s64.s32 	%rd27, %r26;
	cvt.s64.s32 	%rd28, %r29;
	cvt.s64.s32 	%rd29, %r31;
	mad.lo.s64 	%rd30, %rd27, %rd3, %rd2;
	mad.lo.s64 	%rd31, %rd30, %rd4, %rd28;
	mad.lo.s64 	%rd32, %rd31, %rd5, %rd29;
	shl.b64 	%rd33, %rd32, 2;
	add.s64 	%rd34, %rd1, %rd33;
	ld.global.nc.f32 	%f19, [%rd34];
	add.f32 	%f36, %f36, %f19;
	add.s32 	%r38, %r38, %r40;
	setp.lt.s32 	%p5, %r38, %r4;
	@%p5 bra 	$L__BB5_6;
$L__BB5_7:
	shl.b32 	%r32, %r40, 2;
	mov.u32 	%r33, _ZN36_GLOBAL__N__80ae2b0c_4_k_cu_db92b4fc4smemE;
	add.s32 	%r10, %r33, %r32;
	shl.b32 	%r34, %r3, 2;
	add.s32 	%r11, %r33, %r34;
	st.shared.f32 	[%r11], %f36;
	add.s32 	%r12, %r10, %r34;
	st.shared.f32 	[%r12], %f37;
	bar.sync 	0;
	setp.lt.u32 	%p6, %r40, 2;
	@%p6 bra 	$L__BB5_11;
$L__BB5_8:
	shr.u32 	%r14, %r40, 1;
	setp.ge.u32 	%p7, %r3, %r14;
	@%p7 bra 	$L__BB5_10;
	shl.b32 	%r35, %r14, 2;
	add.s32 	%r36, %r11, %r35;
	ld.shared.f32 	%f20, [%r36];
	ld.shared.f32 	%f21, [%r11];
	add.f32 	%f22, %f20, %f21;
	st.shared.f32 	[%r11], %f22;
	add.s32 	%r37, %r12, %r35;
	ld.shared.f32 	%f23, [%r37];
	ld.shared.f32 	%f24, [%r12];
	add.f32 	%f25, %f23, %f24;
	st.shared.f32 	[%r12], %f25;
$L__BB5_10:
	bar.sync 	0;
	setp.gt.u32 	%p8, %r40, 3;
	mov.u32 	%r40, %r14;
	@%p8 bra 	$L__BB5_8;
$L__BB5_11:
	setp.ne.s32 	%p9, %r3, 0;
	@%p9 bra 	$L__BB5_16;
	setp.eq.s64 	%p10, %rd9, 0;
	@%p10 bra 	$L__BB5_14;
	ld.shared.f32 	%f26, [_ZN36_GLOBAL__N__80ae2b0c_4_k_cu_db92b4fc4smemE];
	cvta.to.global.u64 	%rd35, %rd9;
	shl.b64 	%rd36, %rd2, 2;
	add.s64 	%rd37, %rd35, %rd36;
	ld.global.f32 	%f27, [%rd37];
	add.f32 	%f28, %f26, %f27;
	st.global.f32 	[%rd37], %f28;
$L__BB5_14:
	setp.eq.s64 	%p11, %rd10, 0;
	@%p11 bra 	$L__BB5_16;
	ld.shared.f32 	%f29, [%r10];
	cvta.to.global.u64 	%rd38, %rd10;
	shl.b64 	%rd39, %rd2, 2;
	add.s64 	%rd40, %rd38, %rd39;
	ld.global.f32 	%f30, [%rd40];
	add.f32 	%f31, %f29, %f30;
	st.global.f32 	[%rd40], %f31;
$L__BB5_16:
	ret;

}
.entry _ZN36_GLOBAL__N__80ae2b0c_4_k_cu_db92b4fc16bn_bwd_dx_kernelILb1EEEvPKfS2_S2_S2_S2_Pfiiiib(
	.param .u64 .ptr .align 1 _ZN36_GLOBAL__N__80ae2b0c_4_k_cu_db92b4fc16bn_bwd_dx_kernelILb1EEEvPKfS2_S2_S2_S2_Pfiiiib_param_0,
	.param .u64 .ptr .align 1 _ZN36_GLOBAL__N__80ae2b0c_4_k_cu_db92b4fc16bn_bwd_dx_kernelILb1EEEvPKfS2_S2_S2_S2_Pfiiiib_param_1,
	.param .u64 .ptr .align 1 _ZN36_GLOBAL__N__80ae2b0c_4_k_cu_db92b4fc16bn_bwd_dx_kernelILb1EEEvPKfS2_S2_S2_S2_Pfiiiib_param_2,
	.param .u64 .ptr .align 1 _ZN36_GLOBAL__N__80ae2b0c_4_k_cu_db92b4fc16bn_bwd_dx_kernelILb1EEEvPKfS2_S2_S2_S2_Pfiiiib_param_3,
	.param .u64 .ptr .align 1 _ZN36_GLOBAL__N__80ae2b0c_4_k_cu_db92b4fc16bn_bwd_dx_kernelILb1EEEvPKfS2_S2_S2_S2_Pfiiiib_param_4,
	.param .u64 .ptr .align 1 _ZN36_GLOBAL__N__80ae2b0c_4_k_cu_db92b4fc16bn_bwd_dx_kernelILb1EEEvPKfS2_S2_S2_S2_Pfiiiib_param_5,
	.param .u32 _ZN36_GLOBAL__N__80ae2b0c_4_k_cu_db92b4fc16bn_bwd_dx_kernelILb1EEEvPKfS2_S2_S2_S2_Pfiiiib_param_6,
	.param .u32 _ZN36_GLOBAL__N__80ae2b0c_4_k_cu_db92b4fc16bn_bwd_dx_kernelILb1EEEvPKfS2_S2_S2_S2_Pfiiiib_param_7,
	.param .u32 _ZN36_GLOBAL__N__80ae2b0c_4_k_cu_db92b4fc16bn_bwd_dx_kernelILb1EEEvPKfS2_S2_S2_S2_Pfiiiib_param_8,
	.param .u32 _ZN36_GLOBAL__N__80ae2b0c_4_k_cu_db92b4fc16bn_bwd_dx_kernelILb1EEEvPKfS2_S2_S2_S2_Pfiiiib_param_9,
	.param .u8 _ZN36_GLOBAL__N__80ae2b0c_4_k_cu_db92b4fc16bn_bwd_dx_kernelILb1EEEvPKfS2_S2_S2_S2_Pfiiiib_param_10
)
{
	.reg .pred 	%p<12>;
	.reg .b16 	%rs<2>;
	.reg .b32 	%r<42>;
	.reg .b32 	%f<45>;
	.reg .b64 	%rd<43>;

	ld.param.u64 	%rd12, [_ZN36_GLOBAL__N__80ae2b0c_4_k_cu_db92b4fc16bn_bwd_dx_kernelILb1EEEvPKfS2_S2_S2_S2_Pfiiiib_param_0];
	ld.param.u64 	%rd13, [_ZN36_GLOBAL__N__80ae2b0c_4_k_cu_db92b4fc16bn_bwd_dx_kernelILb1EEEvPKfS2_S2_S2_S2_Pfiiiib_param_1];
	ld.param.u64 	%rd8, [_ZN36_GLOBAL__N__80ae2b0c_4_k_cu_db92b4fc16bn_bwd_dx_kernelILb1EEEvPKfS2_S2_S2_S2_Pfiiiib_param_2];
	ld.param.u64 	%rd9, [_ZN36_GLOBAL__N__80ae2b0c_4_k_cu_db92b4fc16bn_bwd_dx_kernelILb1EEEvPKfS2_S2_S2_S2_Pfiiiib_param_3];
	ld.param.u64 	%rd10, [_ZN36_GLOBAL__N__80ae2b0c_4_k_cu_db92b4fc16bn_bwd_dx_kernelILb1EEEvPKfS2_S2_S2_S2_Pfiiiib_param_4];
	ld.param.u32 	%r16, [_ZN36_GLOBAL__N__80ae2b0c_4_k_cu_db92b4fc16bn_bwd_dx_kernelILb1EEEvPKfS2_S2_S2_S2_Pfiiiib_param_6];
	ld.param.u32 	%r17, [_ZN36_GLOBAL__N__80ae2b0c_4_k_cu_db92b4fc16bn_bwd_dx_kernelILb1EEEvPKfS2_S2_S2_S2_Pfiiiib_param_7];
	ld.param.u32 	%r18, [_ZN36_GLOBAL__N__80ae2b0c_4_k_cu_db92b4fc16bn_bwd_dx_kernelILb1EEEvPKfS2_S2_S2_S2_Pfiiiib_param_8];
	ld.param.u32 	%r19, [_ZN36_GLOBAL__N__80ae2b0c_4_k_cu_db92b4fc16bn_bwd_dx_kernelILb1EEEvPKfS2_S2_S2_S2_Pfiiiib_param_9];
	ld.param.s8 	%rs1, [_ZN36_GLOBAL__N__80ae2b0c_4_k_cu_db92b4fc16bn_bwd_dx_kernelILb1EEEvPKfS2_S2_S2_S2_Pfiiiib_param_10];
	cvta.to.global.u64 	%rd1, %rd12;
	cvta.to.global.u64 	%rd2, %rd13;
	mov.u32 	%r1, %ntid.x;
	mov.u32 	%r2, %ctaid.x;
	setp.ge.s32 	%p1, %r2, %r17;
	@%p1 bra 	$L__BB6_14;
	cvta.to.global.u64 	%rd14, %rd8;
	cvta.to.global.u64 	%rd15, %rd9;
	mov.u32 	%r41, %tid.x;
	mul.lo.s32 	%r20, %r18, %r16;
	mul.lo.s32 	%r4, %r20, %r19;
	cvt.u64.u32 	%rd3, %r2;
	mul.wide.u32 	%rd16, %r2, 4;
	add.s64 	%rd17, %rd14, %rd16;
	ld.global.nc.f32 	%f1, [%rd17];
	add.s64 	%rd18, %rd15, %rd16;
	ld.global.nc.f32 	%f2, [%rd18];
	setp.eq.s16 	%p2, %rs1, 0;
	setp.eq.s64 	%p3, %rd10, 0;
	mov.f32 	%f40, 0f3F800000;
	or.pred  	%p4, %p3, %p2;
	@%p4 bra 	$L__BB6_3;
	cvta.to.global.u64 	%rd19, %rd10;
	shl.b64 	%rd20, %rd3, 2;
	add.s64 	%rd21, %rd19, %rd20;
	ld.global.nc.f32 	%f40, [%rd21];
$L__BB6_3:
	setp.ge.s32 	%p5, %r41, %r4;
	mov.f32 	%f43, 0f00000000;
	mov.f32 	%f44, %f43;
	@%p5 bra 	$L__BB6_6;
	mul.lo.s32 	%r5, %r19, %r18;
	cvt.s64.s32 	%rd4, %r19;
	cvt.u64.u32 	%rd5, %r17;
	mov.f32 	%f44, 0f00000000;
	mov.u32 	%r39, %r41;
	mov.f32 	%f43, %f44;
$L__BB6_5:
	div.s32 	%r21, %r39, %r5;
	mul.lo.s32 	%r22, %r21, %r5;
	sub.s32 	%r23, %r39, %r22;
	div.s32 	%r24, %r23, %r19;
	mul.lo.s32 	%r25, %r24, %r19;
	sub.s32 	%r26, %r23, %r25;
	mul.wide.s32 	%rd22, %r21, %r18;
	cvt.s64.s32 	%rd23, %r24;
	cvt.s64.s32 	%rd24, %r26;
	add.s64 	%rd25, %rd22, %rd23;
	mad.lo.s64 	%rd26, %rd25, %rd4, %rd24;
	mad.lo.s64 	%rd27, %rd26, %rd5, %rd3;
	shl.b64 	%rd28, %rd27, 2;
	add.s64 	%rd29, %rd2, %rd28;
	ld.global.nc.f32 	%f18, [%rd29];
	add.s64 	%rd30, %rd1, %rd28;
	ld.global.nc.f32 	%f19, [%rd30];
	mul.f32 	%f20, %f40, %f19;
	sub.f32 	%f21, %f18, %f1;
	mul.f32 	%f22, %f2, %f21;
	add.f32 	%f43, %f43, %f20;
	fma.rn.f32 	%f44, %f20, %f22, %f44;
	add.s32 	%r39, %r39, %r1;
	setp.lt.s32 	%p6, %r39, %r4;
	@%p6 bra 	$L__BB6_5;
$L__BB6_6:
	shl.b32 	%r27, %r1, 2;
	mov.u32 	%r28, _ZN36_GLOBAL__N__80ae2b0c_4_k_cu_db92b4fc4smemE;
	add.s32 	%r8, %r28, %r27;
	shl.b32 	%r29, %r41, 2;
	add.s32 	%r9, %r28, %r29;
	st.shared.f32 	[%r9], %f43;
	add.s32 	%r10, %r8, %r29;
	st.shared.f32 	[%r10], %f44;
	bar.sync 	0;
	setp.lt.u32 	%p7, %r1, 2;
	@%p7 bra 	$L__BB6_11;
	mov.u32 	%r40, %r1;
$L__BB6_8:
	shr.u32 	%r12, %r40, 1;
	setp.ge.u32 	%p8, %r41, %r12;
	@%p8 bra 	$L__BB6_10;
	shl.b32 	%r30, %r12, 2;
	add.s32 	%r31, %r9, %r30;
	ld.shared.f32 	%f23, [%r31];
	ld.shared.f32 	%f24, [%r9];
	add.f32 	%f25, %f23, %f24;
	st.shared.f32 	[%r9], %f25;
	add.s32 	%r32, %r10, %r30;
	ld.shared.f32 	%f26, [%r32];
	ld.shared.f32 	%f27, [%r10];
	add.f32 	%f28, %f26, %f27;
	st.shared.f32 	[%r10], %f28;
$L__BB6_10:
	bar.sync 	0;
	setp.gt.u32 	%p9, %r40, 3;
	mov.u32 	%r40, %r12;
	@%p9 bra 	$L__BB6_8;
$L__BB6_11:
	setp.ge.s32 	%p10, %r41, %r4;
	@%p10 bra 	$L__BB6_14;
	ld.param.u64 	%rd42, [_ZN36_GLOBAL__N__80ae2b0c_4_k_cu_db92b4fc16bn_bwd_dx_kernelILb1EEEvPKfS2_S2_S2_S2_Pfiiiib_param_5];
	ld.shared.f32 	%f11, [_ZN36_GLOBAL__N__80ae2b0c_4_k_cu_db92b4fc4smemE];
	ld.shared.f32 	%f12, [%r8];
	mul.lo.s32 	%r13, %r19, %r18;
	cvt.u64.u32 	%rd6, %r17;
	cvt.rn.f32.u32 	%f13, %r4;
	rcp.rn.f32 	%f29, %f13;
	mul.f32 	%f14, %f29, %f2;
	cvta.to.global.u64 	%rd7, %rd42;
	cvt.s64.s32 	%rd35, %r19;
$L__BB6_13:
	div.s32 	%r33, %r41, %r13;
	mul.lo.s32 	%r34, %r33, %r13;
	sub.s32 	%r35, %r41, %r34;
	div.s32 	%r36, %r35, %r19;
	mul.lo.s32 	%r37, %r36, %r19;
	sub.s32 	%r38, %r35, %r37;
	mul.wide.s32 	%rd31, %r33, %r18;
	cvt.s64.s32 	%rd32, %r36;
	cvt.s64.s32 	%rd33, %r38;
	add.s64 	%rd34, %rd31, %rd32;
	mad.lo.s64 	%rd36, %rd34, %rd35, %rd33;
	mad.lo.s64 	%rd37, %rd36, %rd6, %rd3;
	shl.b64 	%rd38, %rd37, 2;
	add.s64 	%rd39, %rd2, %rd38;
	ld.global.nc.f32 	%f30, [%rd39];
	add.s64 	%rd40, %rd1, %rd38;
	ld.global.nc.f32 	%f31, [%rd40];
	mul.f32 	%f32, %f40, %f31;
	sub.f32 	%f33, %f30, %f1;
	mul.f32 	%f34, %f2, %f33;
	mul.f32 	%f35, %f32, %f13;
	sub.f32 	%f36, %f35, %f11;
	mul.f32 	%f37, %f12, %f34;
	sub.f32 	%f38, %f36, %f37;
	mul.f32 	%f39, %f14, %f38;
	add.s64 	%rd41, %rd7, %rd38;
	st.global.f32 	[%rd41], %f39;
	add.s32 	%r41, %r41, %r1;
	setp.lt.s32 	%p11, %r41, %r4;
	@%p11 bra 	$L__BB6_13;
$L__BB6_14:
	ret;

}
.entry _ZN36_GLOBAL__N__80ae2b0c_4_k_cu_db92b4fc16bn_bwd_dx_kernelILb0EEEvPKfS2_S2_S2_S2_Pfiiiib(
	.param .u64 .ptr .align 1 _ZN36_GLOBAL__N__80ae2b0c_4_k_cu_db92b4fc16bn_bwd_dx_kernelILb0EEEvPKfS2_S2_S2_S2_Pfiiiib_param_0,
	.param .u64 .ptr .align 1 _ZN36_GLOBAL__N__80ae2b0c_4_k_cu_db92b4fc16bn_bwd_dx_kernelILb0EEEvPKfS2_S2_S2_S2_Pfiiiib_param_1,
	.param .u64 .ptr .align 1 _ZN36_GLOBAL__N__80ae2b0c_4_k_cu_db92b4fc16bn_bwd_dx_kernelILb0EEEvPKfS2_S2_S2_S2_Pfiiiib_param_2,
	.param .u64 .ptr .align 1 _ZN36_GLOBAL__N__80ae2b0c_4_k_cu_db92b4fc16bn_bwd_dx_kernelILb0EEEvPKfS2_S2_S2_S2_Pfiiiib_param_3,
	.param .u64 .ptr .align 1 _ZN36_GLOBAL__N__80ae2b0c_4_k_cu_db92b4fc16bn_bwd_dx_kernelILb0EEEvPKfS2_S2_S2_S2_Pfiiiib_param_4,
	.param .u64 .ptr .align 1 _ZN36_GLOBAL__N__80ae2b0c_4_k_cu_db92b4fc16bn_bwd_dx_kernelILb0EEEvPKfS2_S2_S2_S2_Pfiiiib_param_5,
	.param .u32 _ZN36_GLOBAL__N__80ae2b0c_4_k_cu_db92b4fc16bn_bwd_dx_kernelILb0EEEvPKfS2_S2_S2_S2_Pfiiiib_param_6,
	.param .u32 _ZN36_GLOBAL__N__80ae2b0c_4_k_cu_db92b4fc16bn_bwd_dx_kernelILb0EEEvPKfS2_S2_S2_S2_Pfiiiib_param_7,
	.param .u32 _ZN36_GLOBAL__N__80ae2b0c_4_k_cu_db92b4fc16bn_bwd_dx_kernelILb0EEEvPKfS2_S2_S2_S2_Pfiiiib_param_8,
	.param .u32 _ZN36_GLOBAL__N__80ae2b0c_4_k_cu_db92b4fc16bn_bwd_dx_kernelILb0EEEvPKfS2_S2_S2_S2_Pfiiiib_param_9,
	.param .u8 _ZN36_GLOBAL__N__80ae2b0c_4_k_cu_db92b4fc16bn_bwd_dx_kernelILb0EEEvPKfS2_S2_S2_S2_Pfiiiib_param_10
)
{
	.reg .pred 	%p<12>;
	.reg .b16 	%rs<2>;
	.reg .b32 	%r<42>;
	.reg .b32 	%f<45>;
	.reg .b64 	%rd<45>;

	ld.param.u64 	%rd11, [_ZN36_GLOBAL__N__80ae2b0c_4_k_cu_db92b4fc16bn_bwd_dx_kernelILb0EEEvPKfS2_S2_S2_S2_Pfiiiib_param_0];
	ld.param.u64 	%rd12, [_ZN36_GLOBAL__N__80ae2b0c_4_k_cu_db92b4fc16bn_bwd_dx_kernelILb0EEEvPKfS2_S2_S2_S2_Pfiiiib_param_1];
	ld.param.u64 	%rd7, [_ZN36_GLOBAL__N__80ae2b0c_4_k_cu_db92b4fc16bn_bwd_dx_kernelILb0EEEvPKfS2_S2_S2_S2_Pfiiiib_param_2];
	ld.param.u64 	%rd8, [_ZN36_GLOBAL__N__80ae2b0c_4_k_cu_db92b4fc16bn_bwd_dx_kernelILb0EEEvPKfS2_S2_S2_S2_Pfiiiib_param_3];
	ld.param.u64 	%rd9, [_ZN36_GLOBAL__N__80ae2b0c_4_k_cu_db92b4fc16bn_bwd_dx_kernelILb0EEEvPKfS2_S2_S2_S2_Pfiiiib_param_4];
	ld.param.u32 	%r16, [_ZN36_GLOBAL__N__80ae2b0c_4_k_cu_db92b4fc16bn_bwd_dx_kernelILb0EEEvPKfS2_S2_S2_S2_Pfiiiib_param_6];
	ld.param.u32 	%r17, [_ZN36_GLOBAL__N__80ae2b0c_4_k_cu_db92b4fc16bn_bwd_dx_kernelILb0EEEvPKfS2_S2_S2_S2_Pfiiiib_param_7];
	ld.param.u32 	%r18, [_ZN36_GLOBAL__N__80ae2b0c_4_k_cu_db92b4fc16bn_bwd_dx_kernelILb0EEEvPKfS2_S2_S2_S2_Pfiiiib_param_8];
	ld.param.u32 	%r19, [_ZN36_GLOBAL__N__80ae2b0c_4_k_cu_db92b4fc16bn_bwd_dx_kernelILb0EEEvPKfS2_S2_S2_S2_Pfiiiib_param_9];
	ld.param.s8 	%rs1, [_ZN36_GLOBAL__N__80ae2b0c_4_k_cu_db92b4fc16bn_bwd_dx_kernelILb0EEEvPKfS2_S2_S2_S2_Pfiiiib_param_10];
	cvta.to.global.u64 	%rd1, %rd11;
	cvta.to.global.u64 	%rd2, %rd12;
	mov.u32 	%r1, %ntid.x;
	mov.u32 	%r2, %ctaid.x;
	setp.ge.s32 	%p1, %r2, %r17;
	@%p1 bra 	$L__BB7_14;
	cvta.to.global.u64 	%rd13, %rd7;
	cvta.to.global.u64 	%rd14, %rd8;
	mov.u32 	%r41, %tid.x;
	mul.lo.s32 	%r20, %r18, %r16;
	mul.lo.s32 	%r4, %r20, %r19;
	cvt.u64.u32 	%rd3, %r2;
	mul.wide.u32 	%rd15, %r2, 4;
	add.s64 	%rd16, %rd13, %rd15;
	ld.global.nc.f32 	%f1, [%rd16];
	add.s64 	%rd17, %rd14, %rd15;
	ld.global.nc.f32 	%f2, [%rd17];
	setp.eq.s16 	%p2, %rs1, 0;
	setp.eq.s64 	%p3, %rd9, 0;
	mov.f32 	%f40, 0f3F800000;
	or.pred  	%p4, %p3, %p2;
	@%p4 bra 	$L__BB7_3;
	cvta.to.global.u64 	%rd18, %rd9;
	shl.b64 	%rd19, %rd3, 2;
	add.s64 	%rd20, %rd18, %rd19;
	ld.global.nc.f32 	%f40, [%rd20];
$L__BB7_3:
	setp.ge.s32 	%p5, %r41, %r4;
	mov.f32 	%f43, 0f00000000;
	mov.f32 	%f44, %f43;
	@%p5 bra 	$L__BB7_6;
	mul.lo.s32 	%r5, %r19, %r18;
	mov.f32 	%f44, 0f00000000;
	cvt.u64.u32 	%rd22, %r17;
	cvt.s64.s32 	%rd26, %r18;
	cvt.s64.s32 	%rd28, %r19;
	mov.u32 	%r39, %r41;
	mov.f32 	%f43, %f44;
$L__BB7_5:
	div.s32 	%r21, %r39, %r5;
	mul.lo.s32 	%r22, %r21, %r5;
	sub.s32 	%r23, %r39, %r22;
	div.s32 	%r24, %r23, %r19;
	mul.lo.s32 	%r25, %r24, %r19;
	sub.s32 	%r26, %r23, %r25;
	cvt.s64.s32 	%rd21, %r21;
	cvt.s64.s32 	%rd23, %r24;
	cvt.s64.s32 	%rd24, %r26;
	mad.lo.s64 	%rd25, %rd21, %rd22, %rd3;
	mad.lo.s64 	%rd27, %rd25, %rd26, %rd23;
	mad.lo.s64 	%rd29, %rd27, %rd28, %rd24;
	shl.b64 	%rd30, %rd29, 2;
	add.s64 	%rd31, %rd2, %rd30;
	ld.global.nc.f32 	%f18, [%rd31];
	add.s64 	%rd32, %rd1, %rd30;
	ld.global.nc.f32 	%f19, [%rd32];
	mul.f32 	%f20, %f40, %f19;
	sub.f32 	%f21, %f18, %f1;
	mul.f32 	%f22, %f2, %f21;
	add.f32 	%f43, %f43, %f20;
	fma.rn.f32 	%f44, %f20, %f22, %f44;
	add.s32 	%r39, %r39, %r1;
	setp.lt.s32 	%p6, %r39, %r4;
	@%p6 bra 	$L__BB7_5;
$L__BB7_6:
	shl.b32 	%r27, %r1, 2;
	mov.u32 	%r28, _ZN36_GLOBAL__N__80ae2b0c_4_k_cu_db92b4fc4smemE;
	add.s32 	%r8, %r28, %r27;
	shl.b32 	%r29, %r41, 2;
	add.s32 	%r9, %r28, %r29;
	st.shared.f32 	[%r9], %f43;
	add.s32 	%r10, %r8, %r29;
	st.shared.f32 	[%r10], %f44;
	bar.sync 	0;
	setp.lt.u32 	%p7, %r1, 2;
	@%p7 bra 	$L__BB7_11;
	mov.u32 	%r40, %r1;
$L__BB7_8:
	shr.u32 	%r12, %r40, 1;
	setp.ge.u32 	%p8, %r41, %r12;
	@%p8 bra 	$L__BB7_10;
	shl.b32 	%r30, %r12, 2;
	add.s32 	%r31, %r9, %r30;
	ld.shared.f32 	%f23, [%r31];
	ld.shared.f32 	%f24, [%r9];
	add.f32 	%f25, %f23, %f24;
	st.shared.f32 	[%r9], %f25;
	add.s32 	%r32, %r10, %r30;
	ld.shared.f32 	%f26, [%r32];
	ld.shared.f32 	%f27, [%r10];
	add.f32 	%f28, %f26, %f27;
	st.shared.f32 	[%r10], %f28;
$L__BB7_10:
	bar.sync 	0;
	setp.gt.u32 	%p9, %r40, 3;
	mov.u32 	%r40, %r12;
	@%p9 bra 	$L__BB7_8;
$L__BB7_11:
	setp.ge.s32 	%p10, %r41, %r4;
	@%p10 bra 	$L__BB7_14;
	ld.shared.f32 	%f11, [_ZN36_GLOBAL__N__80ae2b0c_4_k_cu_db92b4fc4smemE];
	ld.shared.f32 	%f12, [%r8];
	mul.lo.s32 	%r13, %r19, %r18;
	cvt.u64.u32 	%rd4, %r17;
	cvt.s64.s32 	%rd5, %r18;
	cvt.s64.s32 	%rd6, %r19;
	cvt.rn.f32.u32 	%f13, %r4;
	rcp.rn.f32 	%f29, %f13;
	mul.f32 	%f14, %f29, %f2;
$L__BB7_13:
	ld.param.u64 	%rd44, [_ZN36_GLOBAL__N__80ae2b0c_4_k_cu_db92b4fc16bn_bwd_dx_kernelILb0EEEvPKfS2_S2_S2_S2_Pfiiiib_param_5];
	div.s32 	%r33, %r41, %r13;
	mul.lo.s32 	%r34, %r33, %r13;
	sub.s32 	%r35, %r41, %r34;
	div.s32 	%r36, %r35, %r19;
	mul.lo.s32 	%r37, %r36, %r19;
	sub.s32 	%r38, %r35, %r37;
	cvt.s64.s32 	%rd33, %r33;
	cvt.s64.s32 	%rd34, %r36;
	cvt.s64.s32 	%rd35, %r38;
	mad.lo.s64 	%rd36, %rd33, %rd4, %rd3;
	mad.lo.s64 	%rd37, %rd36, %rd5, %rd34;
	mad.lo.s64 	%rd38, %rd37, %rd6, %rd35;
	shl.b64 	%rd39, %rd38, 2;
	add.s64 	%rd40, %rd2, %rd39;
	ld.global.nc.f32 	%f30, [%rd40];
	add.s64 	%rd41, %rd1, %rd39;
	ld.global.nc.f32 	%f31, [%rd41];
	mul.f32 	%f32, %f40, %f31;
	sub.f32 	%f33, %f30, %f1;
	mul.f32 	%f34, %f2, %f33;
	mul.f32 	%f35, %f32, %f13;
	sub.f32 	%f36, %f35, %f11;
	mul.f32 	%f37, %f12, %f34;
	sub.f32 	%f38, %f36, %f37;
	mul.f32 	%f39, %f14, %f38;
	cvta.to.global.u64 	%rd42, %rd44;
	add.s64 	%rd43, %rd42, %rd39;
	st.global.f32 	[%rd43], %f39;
	add.s32 	%r41, %r41, %r1;
	setp.lt.s32 	%p11, %r41, %r4;
	@%p11 bra 	$L__BB7_13;
$L__BB7_14:
	ret;

}


// ===== COMPILED SASS (sm_100) =====

	.target	sm_100

	.elftype	@"ET_EXEC"


//--------------------- .note.nv.tkinfo           --------------------------
	.section	.note.nv.tkinfo,"",@"SHT_NOTE"
	.sectionflags	@"SHF_NOTE_NV_TKINFO"
	.tkinfo
        /*0018*/ 	.word	0x00000002
        /*0030*/ 	.string	""
        /*0030*/ 	.string	"ptxas"
        /*0030*/ 	.string	"Cuda compilation tools, release 13.0, V13.0.88"
        /*0030*/ 	.string	"Build cuda_13.0.r13.0/compiler.36424714_0"
        /*0030*/ 	.string	"-arch sm_100 -m 64 "



//--------------------- .note.nv.cuinfo           --------------------------
	.section	.note.nv.cuinfo,"",@"SHT_NOTE"
	.sectionflags	@"SHF_NOTE_NV_CUINFO"
        /*0018*/ 	.short	0x0002
        /*001a*/ 	.short	0x0064
        /*001c*/ 	.short	0x0082
	.zero		2


//--------------------- .nv.info                  --------------------------
	.section	.nv.info,"",@"SHT_CUDA_INFO"
	.align	4


	//----- nvinfo : EIATTR_REGCOUNT
	.align		4
        /*0000*/ 	.byte	0x04, 0x2f
        /*0002*/ 	.short	(.L_1 - .L_0)
	.align		4
.L_0:
        /*0004*/ 	.word	index@(_ZN36_GLOBAL__N__80ae2b0c_4_k_cu_db92b4fc22reduce_mean_var_kernelILb1EEEvPKfPfS3_iiii)
        /*0008*/ 	.word	0x0000001a


	//----- nvinfo : EIATTR_FRAME_SIZE
	.align		4
.L_1:
        /*000c*/ 	.byte	0x04, 0x11
        /*000e*/ 	.short	(.L_3 - .L_2)
	.align		4
.L_2:
        /*0010*/ 	.word	index@($__internal_3_$__cuda_sm3x_div_rn_noftz_f32_slowpath)
        /*0014*/ 	.word	0x00000000


	//----- nvinfo : EIATTR_FRAME_SIZE
	.align		4
.L_3:
        /*0018*/ 	.byte	0x04, 0x11
        /*001a*/ 	.short	(.L_5 - .L_4)
	.align		4
.L_4:
        /*001c*/ 	.word	index@(_ZN36_GLOBAL__N__80ae2b0c_4_k_cu_db92b4fc22reduce_mean_var_kernelILb1EEEvPKfPfS3_iiii)
        /*0020*/ 	.word	0x00000000


	//----- nvinfo : EIATTR_REGCOUNT
	.align		4
.L_5:
        /*0024*/ 	.byte	0x04, 0x2f
        /*0026*/ 	.short	(.L_7 - .L_6)
	.align		4
.L_6:
        /*0028*/ 	.word	index@(_ZN36_GLOBAL__N__80ae2b0c_4_k_cu_db92b4fc22reduce_mean_var_kernelILb0EEEvPKfPfS3_iiii)
        /*002c*/ 	.word	0x0000001a


	//----- nvinfo : EIATTR_FRAME_SIZE
	.align		4
.L_7:
        /*0030*/ 	.byte	0x04, 0x11
        /*0032*/ 	.short	(.L_9 - .L_8)
	.align		4
.L_8:
        /*0034*/ 	.word	index@($__internal_2_$__cuda_sm3x_div_rn_noftz_f32_slowpath)
        /*0038*/ 	.word	0x00000000


	//----- nvinfo : EIATTR_FRAME_SIZE
	.align		4
.L_9:
        /*003c*/ 	.byte	0x04, 0x11
        /*003e*/ 	.short	(.L_11 - .L_10)
	.align		4
.L_10:
        /*0040*/ 	.word	index@(_ZN36_GLOBAL__N__80ae2b0c_4_k_cu_db92b4fc22reduce_mean_var_kernelILb0EEEvPKfPfS3_iiii)
        /*0044*/ 	.word	0x00000000


	//----- nvinfo : EIATTR_REGCOUNT
	.align		4
.L_11:
        /*0048*/ 	.byte	0x04, 0x2f
        /*004a*/ 	.short	(.L_13 - .L_12)
	.align		4
.L_12:
        /*004c*/ 	.word	index@(_ZN36_GLOBAL__N__80ae2b0c_4_k_cu_db92b4fc29bn_forward_norm_affine_kernelILb1EEEvPKfS2_S2_S2_S2_Pfiiiib)
        /*0050*/ 	.word	0x00000017


	//----- nvinfo : EIATTR_FRAME_SIZE
	.align		4
.L_13:
        /*0054*/ 	.byte	0x04, 0x11
        /*0056*/ 	.short	(.L_15 - .L_14)
	.align		4
.L_14:
        /*0058*/ 	.word	index@(_ZN36_GLOBAL__N__80ae2b0c_4_k_cu_db92b4fc29bn_forward_norm_affine_kernelILb1EEEvPKfS2_S2_S2_S2_Pfiiiib)
        /*005c*/ 	.word	0x00000000


	//----- nvinfo : EIATTR_REGCOUNT
	.align		4
.L_15:
        /*0060*/ 	.byte	0x04, 0x2f
        /*0062*/ 	.short	(.L_17 - .L_16)
	.align		4
.L_16:
        /*0064*/ 	.word	index@(_ZN36_GLOBAL__N__80ae2b0c_4_k_cu_db92b4fc29bn_forward_norm_affine_kernelILb0EEEvPKfS2_S2_S2_S2_Pfiiiib)
        /*0068*/ 	.word	0x00000018


	//----- nvinfo : EIATTR_FRAME_SIZE
	.align		4
.L_17:
        /*006c*/ 	.byte	0x04, 0x11
        /*006e*/ 	.short	(.L_19 - .L_18)
	.align		4
.L_18:
        /*0070*/ 	.word	index@(_ZN36_GLOBAL__N__80ae2b0c_4_k_cu_db92b4fc29bn_forward_norm_affine_kernelILb0EEEvPKfS2_S2_S2_S2_Pfiiiib)
        /*0074*/ 	.word	0x00000000


	//----- nvinfo : EIATTR_REGCOUNT
	.align		4
.L_19:
        /*0078*/ 	.byte	0x04, 0x2f
        /*007a*/ 	.short	(.L_21 - .L_20)
	.align		4
.L_20:
        /*007c*/ 	.word	index@(_ZN36_GLOBAL__N__80ae2b0c_4_k_cu_db92b4fc26bn_bwd_dbeta_dgamma_kernelILb1EEEvPKfS2_S2_S2_PfS3_iiii)
        /*0080*/ 	.word	0x00000019


	//----- nvinfo : EIATTR_FRAME_SIZE
	.align		4
.L_21:
        /*0084*/ 	.byte	0x04, 0x11
        /*0086*/ 	.short	(.L_23 - .L_22)
	.align		4
.L_22:
        /*0088*/ 	.word	index@(_ZN36_GLOBAL__N__80ae2b0c_4_k_cu_db92b4fc26bn_bwd_dbeta_dgamma_kernelILb1EEEvPKfS2_S2_S2_PfS3_iiii)
        /*008c*/ 	.word	0x00000000


	//----- nvinfo : EIATTR_REGCOUNT
	.align		4
.L_23:
        /*0090*/ 	.byte	0x04, 0x2f
        /*0092*/ 	.short	(.L_25 - .L_24)
	.align		4
.L_24:
        /*0094*/ 	.word	index@(_ZN36_GLOBAL__N__80ae2b0c_4_k_cu_db92b4fc26bn_bwd_dbeta_dgamma_kernelILb0EEEvPKfS2_S2_S2_PfS3_iiii)
        /*0098*/ 	.word	0x0000001a


	//----- nvinfo : EIATTR_FRAME_SIZE
	.align		4
.L_25:
        /*009c*/ 	.byte	0x04, 0x11
        /*009e*/ 	.short	(.L_27 - .L_26)
	.align		4
.L_26:
        /*00a0*/ 	.word	index@(_ZN36_GLOBAL__N__80ae2b0c_4_k_cu_db92b4fc26bn_bwd_dbeta_dgamma_kernelILb0EEEvPKfS2_S2_S2_PfS3_iiii)
        /*00a4*/ 	.word	0x00000000


	//----- nvinfo : EIATTR_REGCOUNT
	.align		4
.L_27:
        /*00a8*/ 	.byte	0x04, 0x2f
        /*00aa*/ 	.short	(.L_29 - .L_28)
	.align		4
.L_28:
        /*00ac*/ 	.word	index@(_ZN36_GLOBAL__N__80ae2b0c_4_k_cu_db92b4fc16bn_bwd_dx_kernelILb1EEEvPKfS2_S2_S2_S2_Pfiiiib)
        /*00b0*/ 	.word	0x0000001c


	//----- nvinfo : EIATTR_FRAME_SIZE
	.align		4
.L_29:
        /*00b4*/ 	.byte	0x04, 0x11
        /*00b6*/ 	.short	(.L_31 - .L_30)
	.align		4
.L_30:
        /*00b8*/ 	.word	index@($__internal_1_$__cuda_sm20_rcp_rn_f32_slowpath)
        /*00bc*/ 	.word	0x00000000


	//----- nvinfo : EIATTR_FRAME_SIZE
	.align		4
.L_31:
        /*00c0*/ 	.byte	0x04, 0x11
        /*00c2*/ 	.short	(.L_33 - .L_32)
	.align		4
.L_32:
        /*00c4*/ 	.word	index@(_ZN36_GLOBAL__N__80ae2b0c_4_k_cu_db92b4fc16bn_bwd_dx_kernelILb1EEEvPKfS2_S2_S2_S2_Pfiiiib)
        /*00c8*/ 	.word	0x00000000


	//----- nvinfo : EIATTR_REGCOUNT
	.align		4
.L_33:
        /*00cc*/ 	.byte	0x04, 0x2f
        /*00ce*/ 	.short	(.L_35 - .L_34)
	.align		4
.L_34:
        /*00d0*/ 	.word	index@(_ZN36_GLOBAL__N__80ae2b0c_4_k_cu_db92b4fc16bn_bwd_dx_kernelILb0EEEvPKfS2_S2_S2_S2_Pfiiiib)
        /*00d4*/ 	.word	0x0000001c


	//----- nvinfo : EIATTR_FRAME_SIZE
	.align		4
.L_35:
        /*00d8*/ 	.byte	0x04, 0x11
        /*00da*/ 	.short	(.L_37 - .L_36)
	.align		4
.L_36:
        /*00dc*/ 	.word	index@($__internal_0_$__cuda_sm20_rcp_rn_f32_slowpath)
        /*00e0*/ 	.word	0x00000000


	//----- nvinfo : EIATTR_FRAME_SIZE
	.align		4
.L_37:
        /*00e4*/ 	.byte	0x04, 0x11
        /*00e6*/ 	.short	(.L_39 - .L_38)
	.align		4
.L_38:
        /*00e8*/ 	.word	index@(_ZN36_GLOBAL__N__80ae2b0c_4_k_cu_db92b4fc16bn_bwd_dx_kernelILb0EEEvPKfS2_S2_S2_S2_Pfiiiib)
        /*00ec*/ 	.word	0x00000000


	//----- nvinfo : EIATTR_MIN_STACK_SIZE
	.align		4
.L_39:
        /*00f0*/ 	.byte	0x04, 0x12
        /*00f2*/ 	.short	(.L_41 - .L_40)
	.align		4
.L_40:
        /*00f4*/ 	.word	index@(_ZN36_GLOBAL__N__80ae2b0c_4_k_cu_db92b4fc16bn_bwd_dx_kernelILb0EEEvPKfS2_S2_S2_S2_Pfiiiib)
        /*00f8*/ 	.word	0x00000000


	//----- nvinfo : EIATTR_MIN_STACK_SIZE
	.align		4
.L_41:
        /*00fc*/ 	.byte	0x04, 0x12
        /*00fe*/ 	.short	(.L_43 - .L_42)
	.align		4
.L_42:
        /*0100*/ 	.word	index@(_ZN36_GLOBAL__N__80ae2b0c_4_k_cu_db92b4fc16bn_bwd_dx_kernelILb1EEEvPKfS2_S2_S2_S2_Pfiiiib)
        /*0104*/ 	.word	0x00000000


	//----- nvinfo : EIATTR_MIN_STACK_SIZE
	.align		4
.L_43:
        /*0108*/ 	.byte	0x04, 0x12
        /*010a*/ 	.short	(.L_45 - .L_44)
	.align		4
.L_44:
        /*010c*/ 	.word	index@(_ZN36_GLOBAL__N__80ae2b0c_4_k_cu_db92b4fc26bn_bwd_dbeta_dgamma_kernelILb0EEEvPKfS2_S2_S2_PfS3_iiii)
        /*0110*/ 	.word	0x00000000


	//----- nvinfo : EIATTR_MIN_STACK_SIZE
	.align		4
.L_45:
        /*0114*/ 	.byte	0x04, 0x12
        /*0116*/ 	.short	(.L_47 - .L_46)
	.align		4
.L_46:
        /*0118*/ 	.word	index@(_ZN36_GLOBAL__N__80ae2b0c_4_k_cu_db92b4fc26bn_bwd_dbeta_dgamma_kernelILb1EEEvPKfS2_S2_S2_PfS3_iiii)
        /*011c*/ 	.word	0x00000000


	//----- nvinfo : EIATTR_MIN_STACK_SIZE
	.align		4
.L_47:
        /*0120*/ 	.byte	0x04, 0x12
        /*0122*/ 	.short	(.L_49 - .L_48)
	.align		4
.L_48:
        /*0124*/ 	.word	index@(_ZN36_GLOBAL__N__80ae2b0c_4_k_cu_db92b4fc29bn_forward_norm_affine_kernelILb0EEEvPKfS2_S2_S2_S2_Pfiiiib)
        /*0128*/ 	.word	0x00000000


	//----- nvinfo : EIATTR_MIN_STACK_SIZE
	.align		4
.L_49:
        /*012c*/ 	.byte	0x04, 0x12
        /*012e*/ 	.short	(.L_51 - .L_50)
	.align		4
.L_50:
        /*0130*/ 	.word	index@(_ZN36_GLOBAL__N__80ae2b0c_4_k_cu_db92b4fc29bn_forward_norm_affine_kernelILb1EEEvPKfS2_S2_S2_S2_Pfiiiib)
        /*0134*/ 	.word	0x00000000


	//----- nvinfo : EIATTR_MIN_STACK_SIZE
	.align		4
.L_51:
        /*0138*/ 	.byte	0x04, 0x12
        /*013a*/ 	.short	(.L_53 - .L_52)
	.align		4
.L_52:
        /*013c*/ 	.word	index@(_ZN36_GLOBAL__N__80ae2b0c_4_k_cu_db92b4fc22reduce_mean_var_kernelILb0EEEvPKfPfS3_iiii)
        /*0140*/ 	.word	0x00000000


	//----- nvinfo : EIATTR_MIN_STACK_SIZE
	.align		4
.L_53:
        /*0144*/ 	.byte	0x04, 0x12
        /*0146*/ 	.short	(.L_55 - .L_54)
	.align		4
.L_54:
        /*0148*/ 	.word	index@(_ZN36_GLOBAL__N__80ae2b0c_4_k_cu_db92b4fc22reduce_mean_var_kernelILb1EEEvPKfPfS3_iiii)
        /*014c*/ 	.word	0x00000000
.L_55:


//--------------------- .nv.compat                --------------------------
	.section	.nv.compat,"",@"SHT_CUDA_COMPAT_INFO"
	.align	4
        /*0000*/ 	.byte	0x02, 0x09, 0x00, 0x00, 0x02, 0x02, 0x01, 0x00, 0x02, 0x05, 0x05, 0x00, 0x03, 0x07, 0x01, 0x01
        /*0010*/ 	.byte	0x02, 0x03, 0x00, 0x00, 0x02, 0x06, 0x01, 0x00, 0x04, 0x0b, 0x08, 0x00, 0x01, 0x00, 0x00, 0x00
        /*0020*/ 	.byte	0x00, 0x00, 0x00, 0x00


//--------------------- .nv.info._ZN36_GLOBAL__N__80ae2b0c_4_k_cu_db92b4fc16bn_bwd_dx_kernelILb0EEEvPKfS2_S2_S2_S2_Pfiiiib --------------------------
	.section	.nv.info._ZN36_GLOBAL__N__80ae2b0c_4_k_cu_db92b4fc16bn_bwd_dx_kernelILb0EEEvPKfS2_S2_S2_S2_Pfiiiib,"",@"SHT_CUDA_INFO"
	.sectionflags	@""
	.align	4


	//----- nvinfo : EIATTR_CUDA_API_VERSION
	.align		4
        /*0000*/ 	.byte	0x04, 0x37
        /*0002*/ 	.short	(.L_57 - .L_56)
.L_56:
        /*0004*/ 	.word	0x00000082


	//----- nvinfo : EIATTR_KPARAM_INFO
	.align		4
.L_57:
        /*0008*/ 	.byte	0x04, 0x17
        /*000a*/ 	.short	(.L_59 - .L_58)
.L_58:
        /*000c*/ 	.word	0x00000000
        /*0010*/ 	.short	0x000a
        /*0012*/ 	.short	0x0040
        /*0014*/ 	.byte	0x00, 0xf0, 0x05, 0x00


	//----- nvinfo : EIATTR_KPARAM_INFO
	.align		4
.L_59:
        /*0018*/ 	.byte	0x04, 0x17
        /*001a*/ 	.short	(.L_61 - .L_60)
.L_60:
        /*001c*/ 	.word	0x00000000
        /*0020*/ 	.short	0x0009
        /*0022*/ 	.short	0x003c
        /*0024*/ 	.byte	0x00, 0xf0, 0x11, 0x00


	//----- nvinfo : EIATTR_KPARAM_INFO
	.align		4
.L_61:
        /*0028*/ 	.byte	0x04, 0x17
        /*002a*/ 	.short	(.L_63 - .L_62)
.L_62:
        /*002c*/ 	.word	0x00000000
        /*0030*/ 	.short	0x0008
        /*0032*/ 	.short	0x0038
        /*0034*/ 	.byte	0x00, 0xf0, 0x11, 0x00


	//----- nvinfo : EIATTR_KPARAM_INFO
	.align		4
.L_63:
        /*0038*/ 	.byte	0x04, 0x17
        /*003a*/ 	.short	(.L_65 - .L_64)
.L_64:
        /*003c*/ 	.word	0x00000000
        /*0040*/ 	.short	0x0007
        /*0042*/ 	.short	0x0034
        /*0044*/ 	.byte	0x00, 0xf0, 0x11, 0x00


	//----- nvinfo : EIATTR_KPARAM_INFO
	.align		4
.L_65:
        /*0048*/ 	.byte	0x04, 0x17
        /*004a*/ 	.short	(.L_67 - .L_66)
.L_66:
        /*004c*/ 	.word	0x00000000
        /*0050*/ 	.short	0x0006
        /*0052*/ 	.short	0x0030
        /*0054*/ 	.byte	0x00, 0xf0, 0x11, 0x00


	//----- nvinfo : EIATTR_KPARAM_INFO
	.align		4
.L_67:
        /*0058*/ 	.byte	0x04, 0x17
        /*005a*/ 	.short	(.L_69 - .L_68)
.L_68:
        /*005c*/ 	.word	0x00000000
        /*0060*/ 	.short	0x0005
        /*0062*/ 	.short	0x0028
        /*0064*/ 	.byte	0x00, 0xf5, 0x21, 0x00


	//----- nvinfo : EIATTR_KPARAM_INFO
	.align		4
.L_69:
        /*0068*/ 	.byte	0x04, 0x17
        /*006a*/ 	.short	(.L_71 - .L_70)
.L_70:
        /*006c*/ 	.word	0x00000000
        /*0070*/ 	.short	0x0004
        /*0072*/ 	.short	0x0020
        /*0074*/ 	.byte	0x00, 0xf5, 0x21, 0x00


	//----- nvinfo : EIATTR_KPARAM_INFO
	.align		4
.L_71:
        /*0078*/ 	.byte	0x04, 0x17
        /*007a*/ 	.short	(.L_73 - .L_72)
.L_72:
        /*007c*/ 	.word	0x00000000
        /*0080*/ 	.short	0x0003
        /*0082*/ 	.short	0x0018
        /*0084*/ 	.byte	0x00, 0xf5, 0x21, 0x00


	//----- nvinfo : EIATTR_KPARAM_INFO
	.align		4
.L_73:
        /*0088*/ 	.byte	0x04, 0x17
        /*008a*/ 	.short	(.L_75 - .L_74)
.L_74:
        /*008c*/ 	.word	0x00000000
        /*0090*/ 	.short	0x0002
        /*0092*/ 	.short	0x0010
        /*0094*/ 	.byte	0x00, 0xf5, 0x21, 0x00


	//----- nvinfo : EIATTR_KPARAM_INFO
	.align		4
.L_75:
        /*0098*/ 	.byte	0x04, 0x17
        /*009a*/ 	.short	(.L_77 - .L_76)
.L_76:
        /*009c*/ 	.word	0x00000000
        /*00a0*/ 	.short	0x0001
        /*00a2*/ 	.short	0x0008
        /*00a4*/ 	.byte	0x00, 0xf5, 0x21, 0x00


	//----- nvinfo : EIATTR_KPARAM_INFO
	.align		4
.L_77:
        /*00a8*/ 	.byte	0x04, 0x17
        /*00aa*/ 	.short	(.L_79 - .L_78)
.L_78:
        /*00ac*/ 	.word	0x00000000
        /*00b0*/ 	.short	0x0000
        /*00b2*/ 	.short	0x0000
        /*00b4*/ 	.byte	0x00, 0xf5, 0x21, 0x00


	//----- nvinfo : EIATTR_SPARSE_MMA_MASK
	.align		4
.L_79:
        /*00b8*/ 	.byte	0x03, 0x50
        /*00ba*/ 	.short	0x0000


	//----- nvinfo : EIATTR_MAXREG_COUNT
	.align		4
        /*00bc*/ 	.byte	0x03, 0x1b
        /*00be*/ 	.short	0x00ff


	//----- nvinfo : EIATTR_NUM_BARRIERS
	.align		4
        /*00c0*/ 	.byte	0x02, 0x4c
        /*00c2*/ 	.byte	0x01
	.zero		1


	//----- nvinfo : EIATTR_MERCURY_ISA_VERSION
	.align		4
        /*00c4*/ 	.byte	0x03, 0x5f
        /*00c6*/ 	.short	0x0101


	//----- nvinfo : EIATTR_VRC_CTA_INIT_COUNT
	.align		4
        /*00c8*/ 	.byte	0x02, 0x4a
	.zero		1
	.zero		1


	//----- nvinfo : EIATTR_EXIT_INSTR_OFFSETS
	.align		4
        /*00cc*/ 	.byte	0x04, 0x1c
        /*00ce*/ 	.short	(.L_81 - .L_80)


	//   ....[0]....
.L_80:
        /*00d0*/ 	.word	0x00000040


	//   ....[1]....
        /*00d4*/ 	.word	0x00000a20


	//   ....[2]....
        /*00d8*/ 	.word	0x00001190


	//----- nvinfo : EIATTR_CRS_STACK_SIZE
	.align		4
.L_81:
        /*00dc*/ 	.byte	0x04, 0x1e
        /*00de*/ 	.short	(.L_83 - .L_82)
.L_82:
        /*00e0*/ 	.word	0x00000000


	//----- nvinfo : EIATTR_CBANK_PARAM_SIZE
	.align		4
.L_83:
        /*00e4*/ 	.byte	0x03, 0x19
        /*00e6*/ 	.short	0x0041


	//----- nvinfo : EIATTR_PARAM_CBANK
	.align		4
        /*00e8*/ 	.byte	0x04, 0x0a
        /*00ea*/ 	.short	(.L_85 - .L_84)
	.align		4
.L_84:
        /*00ec*/ 	.word	index@(.nv.constant0._ZN36_GLOBAL__N__80ae2b0c_4_k_cu_db92b4fc16bn_bwd_dx_kernelILb0EEEvPKfS2_S2_S2_S2_Pfiiiib)
        /*00f0*/ 	.short	0x0380
        /*00f2*/ 	.short	0x0041


	//----- nvinfo : EIATTR_SW_WAR
	.align		4
.L_85:
        /*00f4*/ 	.byte	0x04, 0x36
        /*00f6*/ 	.short	(.L_87 - .L_86)
.L_86:
        /*00f8*/ 	.word	0x00000008
.L_87:


//--------------------- .nv.info._ZN36_GLOBAL__N__80ae2b0c_4_k_cu_db92b4fc16bn_bwd_dx_kernelILb1EEEvPKfS2_S2_S2_S2_Pfiiiib --------------------------
	.section	.nv.info._ZN36_GLOBAL__N__80ae2b0c_4_k_cu_db92b4fc16bn_bwd_dx_kernelILb1EEEvPKfS2_S2_S2_S2_Pfiiiib,"",@"SHT_CUDA_INFO"
	.sectionflags	@""
	.align	4


	//----- nvinfo : EIATTR_CUDA_API_VERSION
	.align		4
        /*0000*/ 	.byte	0x04, 0x37
        /*0002*/ 	.short	(.L_89 - .L_88)
.L_88:
        /*0004*/ 	.word	0x00000082


	//----- nvinfo : EIATTR_KPARAM_INFO
	.align		4
.L_89:
        /*0008*/ 	.byte	0x04, 0x17
        /*000a*/ 	.short	(.L_91 - .L_90)
.L_90:
        /*000c*/ 	.word	0x00000000
        /*0010*/ 	.short	0x000a
        /*0012*/ 	.short	0x0040
        /*0014*/ 	.byte	0x00, 0xf0, 0x05, 0x00


	//----- nvinfo : EIATTR_KPARAM_INFO
	.align		4
.L_91:
        /*0018*/ 	.byte	0x04, 0x17
        /*001a*/ 	.short	(.L_93 - .L_92)
.L_92:
        /*001c*/ 	.word	0x00000000
        /*0020*/ 	.short	0x0009
        /*0022*/ 	.short	0x003c
        /*0024*/ 	.byte	0x00, 0xf0, 0x11, 0x00


	//----- nvinfo : EIATTR_KPARAM_INFO
	.align		4
.L_93:
        /*0028*/ 	.byte	0x04, 0x17
        /*002a*/ 	.short	(.L_95 - .L_94)
.L_94:
        /*002c*/ 	.word	0x00000000
        /*0030*/ 	.short	0x0008
        /*0032*/ 	.short	0x0038
        /*0034*/ 	.byte	0x00, 0xf0, 0x11, 0x00


	//----- nvinfo : EIATTR_KPARAM_INFO
	.align		4
.L_95:
        /*0038*/ 	.byte	0x04, 0x17
        /*003a*/ 	.short	(.L_97 - .L_96)
.L_96:
        /*003c*/ 	.word	0x00000000
        /*0040*/ 	.short	0x0007
        /*0042*/ 	.short	0x0034
        /*0044*/ 	.byte	0x00, 0xf0, 0x11, 0x00


	//----- nvinfo : EIATTR_KPARAM_INFO
	.align		4
.L_97:
        /*0048*/ 	.byte	0x04, 0x17
        /*004a*/ 	.short	(.L_99 - .L_98)
.L_98:
        /*004c*/ 	.word	0x00000000
        /*0050*/ 	.short	0x0006
        /*0052*/ 	.short	0x0030
        /*0054*/ 	.byte	0x00, 0xf0, 0x11, 0x00


	//----- nvinfo : EIATTR_KPARAM_INFO
	.align		4
.L_99:
        /*0058*/ 	.byte	0x04, 0x17
        /*005a*/ 	.short	(.L_101 - .L_100)
.L_100:
        /*005c*/ 	.word	0x00000000
        /*0060*/ 	.short	0x0005
        /*0062*/ 	.short	0x0028
        /*0064*/ 	.byte	0x00, 0xf5, 0x21, 0x00


	//----- nvinfo : EIATTR_KPARAM_INFO
	.align		4
.L_101:
        /*0068*/ 	.byte	0x04, 0x17
        /*006a*/ 	.short	(.L_103 - .L_102)
.L_102:
        /*006c*/ 	.word	0x00000000
        /*0070*/ 	.short	0x0004
        /*0072*/ 	.short	0x0020
        /*0074*/ 	.byte	0x00, 0xf5, 0x21, 0x00


	//----- nvinfo : EIATTR_KPARAM_INFO
	.align		4
.L_103:
        /*0078*/ 	.byte	0x04, 0x17
        /*007a*/ 	.short	(.L_105 - .L_104)
.L_104:
        /*007c*/ 	.word	0x00000000
        /*0080*/ 	.short	0x0003
        /*0082*/ 	.short	0x0018
        /*0084*/ 	.byte	0x00, 0xf5, 0x21, 0x00


	//----- nvinfo : EIATTR_KPARAM_INFO
	.align		4
.L_105:
        /*0088*/ 	.byte	0x04, 0x17
        /*008a*/ 	.short	(.L_107 - .L_106)
.L_106:
        /*008c*/ 	.word	0x00000000
        /*0090*/ 	.short	0x0002
        /*0092*/ 	.short	0x0010
        /*0094*/ 	.byte	0x00, 0xf5, 0x21, 0x00


	//----- nvinfo : EIATTR_KPARAM_INFO
	.align		4
.L_107:
        /*0098*/ 	.byte	0x04, 0x17
        /*009a*/ 	.short	(.L_109 - .L_108)
.L_108:
        /*009c*/ 	.word	0x00000000
        /*00a0*/ 	.short	0x0001
        /*00a2*/ 	.short	0x0008
        /*00a4*/ 	.byte	0x00, 0xf5, 0x21, 0x00


	//----- nvinfo : EIATTR_KPARAM_INFO
	.align		4
.L_109:
        /*00a8*/ 	.byte	0x04, 0x17
        /*00aa*/ 	.short	(.L_111 - .L_110)
.L_110:
        /*00ac*/ 	.word	0x00000000
        /*00b0*/ 	.short	0x0000
        /*00b2*/ 	.short	0x0000
        /*00b4*/ 	.byte	0x00, 0xf5, 0x21, 0x00


	//----- nvinfo : EIATTR_SPARSE_MMA_MASK
	.align		4
.L_111:
        /*00b8*/ 	.byte	0x03, 0x50
        /*00ba*/ 	.short	0x0000


	//----- nvinfo : EIATTR_MAXREG_COUNT
	.align		4
        /*00bc*/ 	.byte	0x03, 0x1b
        /*00be*/ 	.short	0x00ff


	//----- nvinfo : EIATTR_NUM_BARRIERS
	.align		4
        /*00c0*/ 	.byte	0x02, 0x4c
        /*00c2*/ 	.byte	0x01
	.zero		1


	//----- nvinfo : EIATTR_MERCURY_ISA_VERSION
	.align		4
        /*00c4*/ 	.byte	0x03, 0x5f
        /*00c6*/ 	.short	0x0101


	//----- nvinfo : EIATTR_VRC_CTA_INIT_COUNT
	.align		4
        /*00c8*/ 	.byte	0x02, 0x4a
	.zero		1
	.zero		1


	//----- nvinfo : EIATTR_EXIT_INSTR_OFFSETS
	.align		4
        /*00cc*/ 	.byte	0x04, 0x1c
        /*00ce*/ 	.short	(.L_113 - .L_112)


	//   ....[0]....
.L_112:
        /*00d0*/ 	.word	0x00000040


	//   ....[1]....
        /*00d4*/ 	.word	0x000009d0


	//   ....[2]....
        /*00d8*/ 	.word	0x000010f0


	//----- nvinfo : EIATTR_CRS_STACK_SIZE
	.align		4
.L_113:
        /*00dc*/ 	.byte	0x04, 0x1e
        /*00de*/ 	.short	(.L_115 - .L_114)
.L_114:
        /*00e0*/ 	.word	0x00000000


	//----- nvinfo : EIATTR_CBANK_PARAM_SIZE
	.align		4
.L_115:
        /*00e4*/ 	.byte	0x03, 0x19
        /*00e6*/ 	.short	0x0041


	//----- nvinfo : EIATTR_PARAM_CBANK
	.align		4
        /*00e8*/ 	.byte	0x04, 0x0a
        /*00ea*/ 	.short	(.L_117 - .L_116)
	.align		4
.L_116:
        /*00ec*/ 	.word	index@(.nv.constant0._ZN36_GLOBAL__N__80ae2b0c_4_k_cu_db92b4fc16bn_bwd_dx_kernelILb1EEEvPKfS2_S2_S2_S2_Pfiiiib)
        /*00f0*/ 	.short	0x0380
        /*00f2*/ 	.short	0x0041


	//----- nvinfo : EIATTR_SW_WAR
	.align		4
.L_117:
        /*00f4*/ 	.byte	0x04, 0x36
        /*00f6*/ 	.short	(.L_119 - .L_118)
.L_118:
        /*00f8*/ 	.word	0x00000008
.L_119:


//--------------------- .nv.info._ZN36_GLOBAL__N__80ae2b0c_4_k_cu_db92b4fc26bn_bwd_dbeta_dgamma_kernelILb0EEEvPKfS2_S2_S2_PfS3_iiii --------------------------
	.section	.nv.info._ZN36_GLOBAL__N__80ae2b0c_4_k_cu_db92b4fc26bn_bwd_dbeta_dgamma_kernelILb0EEEvPKfS2_S2_S2_PfS3_iiii,"",@"SHT_CUDA_INFO"
	.sectionflags	@""
	.align	4


	//----- nvinfo : EIATTR_CUDA_API_VERSION
	.align		4
        /*0000*/ 	.byte	0x04, 0x37
        /*0002*/ 	.short	(.L_121 - .L_120)
.L_120:
        /*0004*/ 	.word	0x00000082


	//----- nvinfo : EIATTR_KPARAM_INFO
	.align		4
.L_121:
        /*0008*/ 	.byte	0x04, 0x17
        /*000a*/ 	.short	(.L_123 - .L_122)
.L_122:
        /*000c*/ 	.word	0x00000000
        /*0010*/ 	.short	0x0009
        /*0012*/ 	.short	0x003c
        /*0014*/ 	.byte	0x00, 0xf0, 0x11, 0x00


	//----- nvinfo : EIATTR_KPARAM_INFO
	.align		4
.L_123:
        /*0018*/ 	.byte	0x04, 0x17
        /*001a*/ 	.short	(.L_125 - .L_124)
.L_124:
        /*001c*/ 	.word	0x00000000
        /*0020*/ 	.short	0x0008
        /*0022*/ 	.short	0x0038
        /*0024*/ 	.byte	0x00, 0xf0, 0x11, 0x00


	//----- nvinfo : EIATTR_KPARAM_INFO
	.align		4
.L_125:
        /*0028*/ 	.byte	0x04, 0x17
        /*002a*/ 	.short	(.L_127 - .L_126)
.L_126:
        /*002c*/ 	.word	0x00000000
        /*0030*/ 	.short	0x0007
        /*0032*/ 	.short	0x0034
        /*0034*/ 	.byte	0x00, 0xf0, 0x11, 0x00


	//----- nvinfo : EIATTR_KPARAM_INFO
	.align		4
.L_127:
        /*0038*/ 	.byte	0x04, 0x17
        /*003a*/ 	.short	(.L_129 - .L_128)
.L_128:
        /*003c*/ 	.word	0x00000000
        /*0040*/ 	.short	0x0006
        /*0042*/ 	.short	0x0030
        /*0044*/ 	.byte	0x00, 0xf0, 0x11, 0x00


	//----- nvinfo : EIATTR_KPARAM_INFO
	.align		4
.L_129:
        /*0048*/ 	.byte	0x04, 0x17
        /*004a*/ 	.short	(.L_131 - .L_130)
.L_130:
        /*004c*/ 	.word	0x00000000
        /*0050*/ 	.short	0x0005
        /*0052*/ 	.short	0x0028
        /*0054*/ 	.byte	0x00, 0xf5, 0x21, 0x00


	//----- nvinfo : EIATTR_KPARAM_INFO
	.align		4
.L_131:
        /*0058*/ 	.byte	0x04, 0x17
        /*005a*/ 	.short	(.L_133 - .L_132)
.L_132:
        /*005c*/ 	.word	0x00000000
        /*0060*/ 	.short	0x0004
        /*0062*/ 	.short	0x0020
        /*0064*/ 	.byte	0x00, 0xf5, 0x21, 0x00


	//----- nvinfo : EIATTR_KPARAM_INFO
	.align		4
.L_133:
        /*0068*/ 	.byte	0x04, 0x17
        /*006a*/ 	.short	(.L_135 - .L_134)
.L_134:
        /*006c*/ 	.word	0x00000000
        /*0070*/ 	.short	0x0003
        /*0072*/ 	.short	0x0018
        /*0074*/ 	.byte	0x00, 0xf5, 0x21, 0x00


	//----- nvinfo : EIATTR_KPARAM_INFO
	.align		4
.L_135:
        /*0078*/ 	.byte	0x04, 0x17
        /*007a*/ 	.short	(.L_137 - .L_136)
.L_136:
        /*007c*/ 	.word	0x00000000
        /*0080*/ 	.short	0x0002
        /*0082*/ 	.short	0x0010
        /*0084*/ 	.byte	0x00, 0xf5, 0x21, 0x00


	//----- nvinfo : EIATTR_KPARAM_INFO
	.align		4
.L_137:
        /*0088*/ 	.byte	0x04, 0x17
        /*008a*/ 	.short	(.L_139 - .L_138)
.L_138:
        /*008c*/ 	.word	0x00000000
        /*0090*/ 	.short	0x0001
        /*0092*/ 	.short	0x0008
        /*0094*/ 	.byte	0x00, 0xf5, 0x21, 0x00


	//----- nvinfo : EIATTR_KPARAM_INFO
	.align		4
.L_139:
        /*0098*/ 	.byte	0x04, 0x17
        /*009a*/ 	.short	(.L_141 - .L_140)
.L_140:
        /*009c*/ 	.word	0x00000000
        /*00a0*/ 	.short	0x0000
        /*00a2*/ 	.short	0x0000
        /*00a4*/ 	.byte	0x00, 0xf5, 0x21, 0x00


	//----- nvinfo : EIATTR_SPARSE_MMA_MASK
	.align		4
.L_141:
        /*00a8*/ 	.byte	0x03, 0x50
        /*00aa*/ 	.short	0x0000


	//----- nvinfo : EIATTR_MAXREG_COUNT
	.align		4
        /*00ac*/ 	.byte	0x03, 0x1b
        /*00ae*/ 	.short	0x00ff


	//----- nvinfo : EIATTR_NUM_BARRIERS
	.align		4
        /*00b0*/ 	.byte	0x02, 0x4c
        /*00b2*/ 	.byte	0x01
	.zero		1


	//----- nvinfo : EIATTR_MERCURY_ISA_VERSION
	.align		4
        /*00b4*/ 	.byte	0x03, 0x5f
        /*00b6*/ 	.short	0x0101


	//----- nvinfo : EIATTR_VRC_CTA_INIT_COUNT
	.align		4
        /*00b8*/ 	.byte	0x02, 0x4a
	.zero		1
	.zero		1


	//----- nvinfo : EIATTR_EXIT_INSTR_OFFSETS
	.align		4
        /*00bc*/ 	.byte	0x04, 0x1c
        /*00be*/ 	.short	(.L_143 - .L_142)


	//   ....[0]....
.L_142:
        /*00c0*/ 	.word	0x00000040


	//   ....[1]....
        /*00c4*/ 	.word	0x00000f10


	//   ....[2]....
        /*00c8*/ 	.word	0x00001020


	//   ....[3]....
        /*00cc*/ 	.word	0x00001090


	//----- nvinfo : EIATTR_CRS_STACK_SIZE
	.align		4
.L_143:
        /*00d0*/ 	.byte	0x04, 0x1e
        /*00d2*/ 	.short	(.L_145 - .L_144)
.L_144:
        /*00d4*/ 	.word	0x00000000


	//----- nvinfo : EIATTR_CBANK_PARAM_SIZE
	.align		4
.L_145:
        /*00d8*/ 	.byte	0x03, 0x19
        /*00da*/ 	.short	0x0040


	//----- nvinfo : EIATTR_PARAM_CBANK
	.align		4
        /*00dc*/ 	.byte	0x04, 0x0a
        /*00de*/ 	.short	(.L_147 - .L_146)
	.align		4
.L_146:
        /*00e0*/ 	.word	index@(.nv.constant0._ZN36_GLOBAL__N__80ae2b0c_4_k_cu_db92b4fc26bn_bwd_dbeta_dgamma_kernelILb0EEEvPKfS2_S2_S2_PfS3_iiii)
        /*00e4*/ 	.short	0x0380
        /*00e6*/ 	.short	0x0040


	//----- nvinfo : EIATTR_SW_WAR
	.align		4
.L_147:
        /*00e8*/ 	.byte	0x04, 0x36
        /*00ea*/ 	.short	(.L_149 - .L_148)
.L_148:
        /*00ec*/ 	.word	0x00000008
.L_149:


//--------------------- .nv.info._ZN36_GLOBAL__N__80ae2b0c_4_k_cu_db92b4fc26bn_bwd_dbeta_dgamma_kernelILb1EEEvPKfS2_S2_S2_PfS3_iiii --------------------------
	.section	.nv.info._ZN36_GLOBAL__N__80ae2b0c_4_k_cu_db92b4fc26bn_bwd_dbeta_dgamma_kernelILb1EEEvPKfS2_S2_S2_PfS3_iiii,"",@"SHT_CUDA_INFO"
	.sectionflags	@""
	.align	4


	//----- nvinfo : EIATTR_CUDA_API_VERSION
	.align		4
        /*0000*/ 	.byte	0x04, 0x37
        /*0002*/ 	.short	(.L_151 - .L_150)
.L_150:
        /*0004*/ 	.word	0x00000082


	//----- nvinfo : EIATTR_KPARAM_INFO
	.align		4
.L_151:
        /*0008*/ 	.byte	0x04, 0x17
        /*000a*/ 	.short	(.L_153 - .L_152)
.L_152:
        /*000c*/ 	.word	0x00000000
        /*0010*/ 	.short	0x0009
        /*0012*/ 	.short	0x003c
        /*0014*/ 	.byte	0x00, 0xf0, 0x11, 0x00


	//----- nvinfo : EIATTR_KPARAM_INFO
	.align		4
.L_153:
        /*0018*/ 	.byte	0x04, 0x17
        /*001a*/ 	.short	(.L_155 - .L_154)
.L_154:
        /*001c*/ 	.word	0x00000000
        /*0020*/ 	.short	0x0008
        /*0022*/ 	.short	0x0038
        /*0024*/ 	.byte	0x00, 0xf0, 0x11, 0x00


	//----- nvinfo : EIATTR_KPARAM_INFO
	.align		4
.L_155:
        /*0028*/ 	.byte	0x04, 0x17
        /*002a*/ 	.short	(.L_157 - .L_156)
.L_156:
        /*002c*/ 	.word	0x00000000
        /*0030*/ 	.short	0x0007
        /*0032*/ 	.short	0x0034
        /*0034*/ 	.byte	0x00, 0xf0, 0x11, 0x00


	//----- nvinfo : EIATTR_KPARAM_INFO
	.align		4
.L_157:
        /*0038*/ 	.byte	0x04, 0x17
        /*003a*/ 	.short	(.L_159 - .L_158)
.L_158:
        /*003c*/ 	.word	0x00000000
        /*0040*/ 	.short	0x0006
        /*0042*/ 	.short	0x0030
        /*0044*/ 	.byte	0x00, 0xf0, 0x11, 0x00


	//----- nvinfo : EIATTR_KPARAM_INFO
	.align		4
.L_159:
        /*0048*/ 	.byte	0x04, 0x17
        /*004a*/ 	.short	(.L_161 - .L_160)
.L_160:
        /*004c*/ 	.word	0x00000000
        /*0050*/ 	.short	0x0005
        /*0052*/ 	.short	0x0028
        /*0054*/ 	.byte	0x00, 0xf5, 0x21, 0x00


	//----- nvinfo : EIATTR_KPARAM_INFO
	.align		4
.L_161:
        /*0058*/ 	.byte	0x04, 0x17
        /*005a*/ 	.short	(.L_163 - .L_162)
.L_162:
        /*005c*/ 	.word	0x00000000
        /*0060*/ 	.short	0x0004
        /*0062*/ 	.short	0x0020
        /*0064*/ 	.byte	0x00, 0xf5, 0x21, 0x00


	//----- nvinfo : EIATTR_KPARAM_INFO
	.align		4
.L_163:
        /*0068*/ 	.byte	0x04, 0x17
        /*006a*/ 	.short	(.L_165 - .L_164)
.L_164:
        /*006c*/ 	.word	0x00000000
        /*0070*/ 	.short	0x0003
        /*0072*/ 	.short	0x0018
        /*0074*/ 	.byte	0x00, 0xf5, 0x21, 0x00


	//----- nvinfo : EIATTR_KPARAM_INFO
	.align		4
.L_165:
        /*0078*/ 	.byte	0x04, 0x17
        /*007a*/ 	.short	(.L_167 - .L_166)
.L_166:
        /*007c*/ 	.word	0x00000000
        /*0080*/ 	.short	0x0002
        /*0082*/ 	.short	0x0010
        /*0084*/ 	.byte	0x00, 0xf5, 0x21, 0x00


	//----- nvinfo : EIATTR_KPARAM_INFO
	.align		4
.L_167:
        /*0088*/ 	.byte	0x04, 0x17
        /*008a*/ 	.short	(.L_169 - .L_168)
.L_168:
        /*008c*/ 	.word	0x00000000
        /*0090*/ 	.short	0x0001
        /*0092*/ 	.short	0x0008
        /*0094*/ 	.byte	0x00, 0xf5, 0x21, 0x00


	//----- nvinfo : EIATTR_KPARAM_INFO
	.align		4
.L_169:
        /*0098*/ 	.byte	0x04, 0x17
        /*009a*/ 	.short	(.L_171 - .L_170)
.L_170:
        /*009c*/ 	.word	0x00000000
        /*00a0*/ 	.short	0x0000
        /*00a2*/ 	.short	0x0000
        /*00a4*/ 	.byte	0x00, 0xf5, 0x21, 0x00


	//----- nvinfo : EIATTR_SPARSE_MMA_MASK
	.align		4
.L_171:
        /*00a8*/ 	.byte	0x03, 0x50
        /*00aa*/ 	.short	0x0000


	//----- nvinfo : EIATTR_MAXREG_COUNT
	.align		4
        /*00ac*/ 	.byte	0x03, 0x1b
        /*00ae*/ 	.short	0x00ff


	//----- nvinfo : EIATTR_NUM_BARRIERS
	.align		4
        /*00b0*/ 	.byte	0x02, 0x4c
        /*00b2*/ 	.byte	0x01
	.zero		1


	//----- nvinfo : EIATTR_MERCURY_ISA_VERSION
	.align		4
        /*00b4*/ 	.byte	0x03, 0x5f
        /*00b6*/ 	.short	0x0101


	//----- nvinfo : EIATTR_VRC_CTA_INIT_COUNT
	.align		4
        /*00b8*/ 	.byte	0x02, 0x4a
	.zero		1
	.zero		1


	//----- nvinfo : EIATTR_EXIT_INSTR_OFFSETS
	.align		4
        /*00bc*/ 	.byte	0x04, 0x1c
        /*00be*/ 	.short	(.L_173 - .L_172)


	//   ....[0]....
.L_172:
        /*00c0*/ 	.word	0x00000040


	//   ....[1]....
        /*00c4*/ 	.word	0x00000e80


	//   ....[2]....
        /*00c8*/ 	.word	0x00000f90


	//   ....[3]....
        /*00cc*/ 	.word	0x00001000


	//----- nvinfo : EIATTR_CRS_STACK_SIZE
	.align		4
.L_173:
        /*00d0*/ 	.byte	0x04, 0x1e
        /*00d2*/ 	.short	(.L_175 - .L_174)
.L_174:
        /*00d4*/ 	.word	0x00000000


	//----- nvinfo : EIATTR_CBANK_PARAM_SIZE
	.align		4
.L_175:
        /*00d8*/ 	.byte	0x03, 0x19
        /*00da*/ 	.short	0x0040


	//----- nvinfo : EIATTR_PARAM_CBANK
	.align		4
        /*00dc*/ 	.byte	0x04, 0x0a
        /*00de*/ 	.short	(.L_177 - .L_176)
	.align		4
.L_176:
        /*00e0*/ 	.word	index@(.nv.constant0._ZN36_GLOBAL__N__80ae2b0c_4_k_cu_db92b4fc26bn_bwd_dbeta_dgamma_kernelILb1EEEvPKfS2_S2_S2_PfS3_iiii)
        /*00e4*/ 	.short	0x0380
        /*00e6*/ 	.short	0x0040


	//----- nvinfo : EIATTR_SW_WAR
	.align		4
.L_177:
        /*00e8*/ 	.byte	0x04, 0x36
        /*00ea*/ 	.short	(.L_179 - .L_178)
.L_178:
        /*00ec*/ 	.word	0x00000008
.L_179:


//--------------------- .nv.info._ZN36_GLOBAL__N__80ae2b0c_4_k_cu_db92b4fc29bn_forward_norm_affine_kernelILb0EEEvPKfS2_S2_S2_S2_Pfiiiib --------------------------
	.section	.nv.info._ZN36_GLOBAL__N__80ae2b0c_4_k_cu_db92b4fc29bn_forward_norm_affine_kernelILb0EEEvPKfS2_S2_S2_S2_Pfiiiib,"",@"SHT_CUDA_INFO"
	.sectionflags	@""
	.align	4


	//----- nvinfo : EIATTR_CUDA_API_VERSION
	.align		4
        /*0000*/ 	.byte	0x04, 0x37
        /*0002*/ 	.short	(.L_181 - .L_180)
.L_180:
        /*0004*/ 	.word	0x00000082


	//----- nvinfo : EIATTR_KPARAM_INFO
	.align		4
.L_181:
        /*0008*/ 	.byte	0x04, 0x17
        /*000a*/ 	.short	(.L_183 - .L_182)
.L_182:
        /*000c*/ 	.word	0x00000000
        /*0010*/ 	.short	0x000a
        /*0012*/ 	.short	0x0040
        /*0014*/ 	.byte	0x00, 0xf0, 0x05, 0x00


	//----- nvinfo : EIATTR_KPARAM_INFO
	.align		4
.L_183:
        /*0018*/ 	.byte	0x04, 0x17
        /*001a*/ 	.short	(.L_185 - .L_184)
.L_184:
        /*001c*/ 	.word	0x00000000
        /*0020*/ 	.short	0x0009
        /*0022*/ 	.short	0x003c
        /*0024*/ 	.byte	0x00, 0xf0, 0x11, 0x00


	//----- nvinfo : EIATTR_KPARAM_INFO
	.align		4
.L_185:
        /*0028*/ 	.byte	0x04, 0x17
        /*002a*/ 	.short	(.L_187 - .L_186)
.L_186:
        /*002c*/ 	.word	0x00000000
        /*0030*/ 	.short	0x0008
        /*0032*/ 	.short	0x0038
        /*0034*/ 	.byte	0x00, 0xf0, 0x11, 0x00


	//----- nvinfo : EIATTR_KPARAM_INFO
	.align		4
.L_187:
        /*0038*/ 	.byte	0x04, 0x17
        /*003a*/ 	.short	(.L_189 - .L_188)
.L_188:
        /*003c*/ 	.word	0x00000000
        /*0040*/ 	.short	0x0007
        /*0042*/ 	.short	0x0034
        /*0044*/ 	.byte	0x00, 0xf0, 0x11, 0x00


	//----- nvinfo : EIATTR_KPARAM_INFO
	.align		4
.L_189:
        /*0048*/ 	.byte	0x04, 0x17
        /*004a*/ 	.short	(.L_191 - .L_190)
.L_190:
        /*004c*/ 	.word	0x00000000
        /*0050*/ 	.short	0x0006
        /*0052*/ 	.short	0x0030
        /*0054*/ 	.byte	0x00, 0xf0, 0x11, 0x00


	//----- nvinfo : EIATTR_KPARAM_INFO
	.align		4
.L_191:
        /*0058*/ 	.byte	0x04, 0x17
        /*005a*/ 	.short	(.L_193 - .L_192)
.L_192:
        /*005c*/ 	.word	0x00000000
        /*0060*/ 	.short	0x0005
        /*0062*/ 	.short	0x0028
        /*0064*/ 	.byte	0x00, 0xf5, 0x21, 0x00


	//----- nvinfo : EIATTR_KPARAM_INFO
	.align		4
.L_193:
        /*0068*/ 	.byte	0x04, 0x17
        /*006a*/ 	.short	(.L_195 - .L_194)
.L_194:
        /*006c*/ 	.word	0x00000000
        /*0070*/ 	.short	0x0004
        /*0072*/ 	.short	0x0020
        /*0074*/ 	.byte	0x00, 0xf5, 0x21, 0x00


	//----- nvinfo : EIATTR_KPARAM_INFO
	.align		4
.L_195:
        /*0078*/ 	.byte	0x04, 0x17
        /*007a*/ 	.short	(.L_197 - .L_196)
.L_196:
        /*007c*/ 	.word	0x00000000
        /*0080*/ 	.short	0x0003
        /*0082*/ 	.short	0x0018
        /*0084*/ 	.byte	0x00, 0xf5, 0x21, 0x00


	//----- nvinfo : EIATTR_KPARAM_INFO
	.align		4
.L_197:
        /*0088*/ 	.byte	0x04, 0x17
        /*008a*/ 	.short	(.L_199 - .L_198)
.L_198:
        /*008c*/ 	.word	0x00000000
        /*0090*/ 	.short	0x0002
        /*0092*/ 	.short	0x0010
        /*0094*/ 	.byte	0x00, 0xf5, 0x21, 0x00


	//----- nvinfo : EIATTR_KPARAM_INFO
	.align		4
.L_199:
        /*0098*/ 	.byte	0x04, 0x17
        /*009a*/ 	.short	(.L_201 - .L_200)
.L_200:
        /*009c*/ 	.word	0x00000000
        /*00a0*/ 	.short	0x0001
        /*00a2*/ 	.short	0x0008
        /*00a4*/ 	.byte	0x00, 0xf5, 0x21, 0x00


	//----- nvinfo : EIATTR_KPARAM_INFO
	.align		4
.L_201:
        /*00a8*/ 	.byte	0x04, 0x17
        /*00aa*/ 	.short	(.L_203 - .L_202)
.L_202:
        /*00ac*/ 	.word	0x00000000
        /*00b0*/ 	.short	0x0000
        /*00b2*/ 	.short	0x0000
        /*00b4*/ 	.byte	0x00, 0xf5, 0x21, 0x00


	//----- nvinfo : EIATTR_SPARSE_MMA_MASK
	.align		4
.L_203:
        /*00b8*/ 	.byte	0x03, 0x50
        /*00ba*/ 	.short	0x0000


	//----- nvinfo : EIATTR_MAXREG_COUNT
	.align		4
        /*00bc*/ 	.byte	0x03, 0x1b
        /*00be*/ 	.short	0x00ff


	//----- nvinfo : EIATTR_MERCURY_ISA_VERSION
	.align		4
        /*00c0*/ 	.byte	0x03, 0x5f
        /*00c2*/ 	.short	0x0101


	//----- nvinfo : EIATTR_VRC_CTA_INIT_COUNT
	.align		4
        /*00c4*/ 	.byte	0x02, 0x4a
	.zero		1
	.zero		1


	//----- nvinfo : EIATTR_EXIT_INSTR_OFFSETS
	.align		4
        /*00c8*/ 	.byte	0x04, 0x1c
        /*00ca*/ 	.short	(.L_205 - .L_204)


	//   ....[0]....
.L_204:
        /*00cc*/ 	.word	0x00000040


	//   ....[1]....
        /*00d0*/ 	.word	0x000001d0


	//   ....[2]....
        /*00d4*/ 	.word	0x00000810


	//----- nvinfo : EIATTR_CRS_STACK_SIZE
	.align		4
.L_205:
        /*00d8*/ 	.byte	0x04, 0x1e
        /*00da*/ 	.short	(.L_207 - .L_206)
.L_206:
        /*00dc*/ 	.word	0x00000000


	//----- nvinfo : EIATTR_CBANK_PARAM_SIZE
	.align		4
.L_207:
        /*00e0*/ 	.byte	0x03, 0x19
        /*00e2*/ 	.short	0x0041


	//----- nvinfo : EIATTR_PARAM_CBANK
	.align		4
        /*00e4*/ 	.byte	0x04, 0x0a
        /*00e6*/ 	.short	(.L_209 - .L_208)
	.align		4
.L_208:
        /*00e8*/ 	.word	index@(.nv.constant0._ZN36_GLOBAL__N__80ae2b0c_4_k_cu_db92b4fc29bn_forward_norm_affine_kernelILb0EEEvPKfS2_S2_S2_S2_Pfiiiib)
        /*00ec*/ 	.short	0x0380
        /*00ee*/ 	.short	0x0041


	//----- nvinfo : EIATTR_SW_WAR
	.align		4
.L_209:
        /*00f0*/ 	.byte	0x04, 0x36
        /*00f2*/ 	.short	(.L_211 - .L_210)
.L_210:
        /*00f4*/ 	.word	0x00000008
.L_211:


//--------------------- .nv.info._ZN36_GLOBAL__N__80ae2b0c_4_k_cu_db92b4fc29bn_forward_norm_affine_kernelILb1EEEvPKfS2_S2_S2_S2_Pfiiiib --------------------------
	.section	.nv.info._ZN36_GLOBAL__N__80ae2b0c_4_k_cu_db92b4fc29bn_forward_norm_affine_kernelILb1EEEvPKfS2_S2_S2_S2_Pfiiiib,"",@"SHT_CUDA_INFO"
	.sectionflags	@""
	.align	4


	//----- nvinfo : EIATTR_CUDA_API_VERSION
	.align		4
        /*0000*/ 	.byte	0x04, 0x37
        /*0002*/ 	.short	(.L_213 - .L_212)
.L_212:
        /*0004*/ 	.word	0x00000082


	//----- nvinfo : EIATTR_KPARAM_INFO
	.align		4
.L_213:
        /*0008*/ 	.byte	0x04, 0x17
        /*000a*/ 	.short	(.L_215 - .L_214)
.L_214:
        /*000c*/ 	.word	0x00000000
        /*0010*/ 	.short	0x000a
        /*0012*/ 	.short	0x0040
        /*0014*/ 	.byte	0x00, 0xf0, 0x05, 0x00


	//----- nvinfo : EIATTR_KPARAM_INFO
	.align		4
.L_215:
        /*0018*/ 	.byte	0x04, 0x17
        /*001a*/ 	.short	(.L_217 - .L_216)
.L_216:
        /*001c*/ 	.word	0x00000000
        /*0020*/ 	.short	0x0009
        /*0022*/ 	.short	0x003c
        /*0024*/ 	.byte	0x00, 0xf0, 0x11, 0x00


	//----- nvinfo : EIATTR_KPARAM_INFO
	.align		4
.L_217:
        /*0028*/ 	.byte	0x04, 0x17
        /*002a*/ 	.short	(.L_219 - .L_218)
.L_218:
        /*002c*/ 	.word	0x00000000
        /*0030*/ 	.short	0x0008
        /*0032*/ 	.short	0x0038
        /*0034*/ 	.byte	0x00, 0xf0, 0x11, 0x00


	//----- nvinfo : EIATTR_KPARAM_INFO
	.align		4
.L_219:
        /*0038*/ 	.byte	0x04, 0x17
        /*003a*/ 	.short	(.L_221 - .L_220)
.L_220:
        /*003c*/ 	.word	0x00000000
        /*0040*/ 	.short	0x0007
        /*0042*/ 	.short	0x0034
        /*0044*/ 	.byte	0x00, 0xf0, 0x11, 0x00


	//----- nvinfo : EIATTR_KPARAM_INFO
	.align		4
.L_221:
        /*0048*/ 	.byte	0x04, 0x17
        /*004a*/ 	.short	(.L_223 - .L_222)
.L_222:
        /*004c*/ 	.word	0x00000000
        /*0050*/ 	.short	0x0006
        /*0052*/ 	.short	0x0030
        /*0054*/ 	.byte	0x00, 0xf0, 0x11, 0x00


	//----- nvinfo : EIATTR_KPARAM_INFO
	.align		4
.L_223:
        /*0058*/ 	.byte	0x04, 0x17
        /*005a*/ 	.short	(.L_225 - .L_224)
.L_224:
        /*005c*/ 	.word	0x00000000
        /*0060*/ 	.short	0x0005
        /*0062*/ 	.short	0x0028
        /*0064*/ 	.byte	0x00, 0xf5, 0x21, 0x00


	//----- nvinfo : EIATTR_KPARAM_INFO
	.align		4
.L_225:
        /*0068*/ 	.byte	0x04, 0x17
        /*006a*/ 	.short	(.L_227 - .L_226)
.L_226:
        /*006c*/ 	.word	0x00000000
        /*0070*/ 	.short	0x0004
        /*0072*/ 	.short	0x0020
        /*0074*/ 	.byte	0x00, 0xf5, 0x21, 0x00


	//----- nvinfo : EIATTR_KPARAM_INFO
	.align		4
.L_227:
        /*0078*/ 	.byte	0x04, 0x17
        /*007a*/ 	.short	(.L_229 - .L_228)
.L_228:
        /*007c*/ 	.word	0x00000000
        /*0080*/ 	.short	0x0003
        /*0082*/ 	.short	0x0018
        /*0084*/ 	.byte	0x00, 0xf5, 0x21, 0x00


	//----- nvinfo : EIATTR_KPARAM_INFO
	.align		4
.L_229:
        /*0088*/ 	.byte	0x04, 0x17
        /*008a*/ 	.short	(.L_231 - .L_230)
.L_230:
        /*008c*/ 	.word	0x00000000
        /*0090*/ 	.short	0x0002
        /*0092*/ 	.short	0x0010
        /*0094*/ 	.byte	0x00, 0xf5, 0x21, 0x00


	//----- nvinfo : EIATTR_KPARAM_INFO
	.align		4
.L_231:
        /*0098*/ 	.byte	0x04, 0x17
        /*009a*/ 	.short	(.L_233 - .L_232)
.L_232:
        /*009c*/ 	.word	0x00000000
        /*00a0*/ 	.short	0x0001
        /*00a2*/ 	.short	0x0008
        /*00a4*/ 	.byte	0x00, 0xf5, 0x21, 0x00


	//----- nvinfo : EIATTR_KPARAM_INFO
	.align		4
.L_233:
        /*00a8*/ 	.byte	0x04, 0x17
        /*00aa*/ 	.short	(.L_235 - .L_234)
.L_234:
        /*00ac*/ 	.word	0x00000000
        /*00b0*/ 	.short	0x0000
        /*00b2*/ 	.short	0x0000
        /*00b4*/ 	.byte	0x00, 0xf5, 0x21, 0x00


	//----- nvinfo : EIATTR_SPARSE_MMA_MASK
	.align		4
.L_235:
        /*00b8*/ 	.byte	0x03, 0x50
        /*00ba*/ 	.short	0x0000


	//----- nvinfo : EIATTR_MAXREG_COUNT
	.align		4
        /*00bc*/ 	.byte	0x03, 0x1b
        /*00be*/ 	.short	0x00ff


	//----- nvinfo : EIATTR_MERCURY_ISA_VERSION
	.align		4
        /*00c0*/ 	.byte	0x03, 0x5f
        /*00c2*/ 	.short	0x0101


	//----- nvinfo : EIATTR_VRC_CTA_INIT_COUNT
	.align		4
        /*00c4*/ 	.byte	0x02, 0x4a
	.zero		1
	.zero		1


	//----- nvinfo : EIATTR_EXIT_INSTR_OFFSETS
	.align		4
        /*00c8*/ 	.byte	0x04, 0x1c
        /*00ca*/ 	.short	(.L_237 - .L_236)


	//   ....[0]....
.L_236:
        /*00cc*/ 	.word	0x00000040


	//   ....[1]....
        /*00d0*/ 	.word	0x000001d0


	//   ....[2]....
        /*00d4*/ 	.word	0x000007c0


	//----- nvinfo : EIATTR_CRS_STACK_SIZE
	.align		4
.L_237:
        /*00d8*/ 	.byte	0x04, 0x1e
        /*00da*/ 	.short	(.L_239 - .L_238)
.L_238:
        /*00dc*/ 	.word	0x00000000


	//----- nvinfo : EIATTR_CBANK_PARAM_SIZE
	.align		4
.L_239:
        /*00e0*/ 	.byte	0x03, 0x19
        /*00e2*/ 	.short	0x0041


	//----- nvinfo : EIATTR_PARAM_CBANK
	.align		4
        /*00e4*/ 	.byte	0x04, 0x0a
        /*00e6*/ 	.short	(.L_241 - .L_240)
	.align		4
.L_240:
        /*00e8*/ 	.word	index@(.nv.constant0._ZN36_GLOBAL__N__80ae2b0c_4_k_cu_db92b4fc29bn_forward_norm_affine_kernelILb1EEEvPKfS2_S2_S2_S2_Pfiiiib)
        /*00ec*/ 	.short	0x0380
        /*00ee*/ 	.short	0x0041


	//----- nvinfo : EIATTR_SW_WAR
	.align		4
.L_241:
        /*00f0*/ 	.byte	0x04, 0x36
        /*00f2*/ 	.short	(.L_243 - .L_242)
.L_242:
        /*00f4*/ 	.word	0x00000008
.L_243:


//--------------------- .nv.info._ZN36_GLOBAL__N__80ae2b0c_4_k_cu_db92b4fc22reduce_mean_var_kernelILb0EEEvPKfPfS3_iiii --------------------------
	.section	.nv.info._ZN36_GLOBAL__N__80ae2b0c_4_k_cu_db92b4fc22reduce_mean_var_kernelILb0EEEvPKfPfS3_iiii,"",@"SHT_CUDA_INFO"
	.sectionflags	@""
	.align	4


	//----- nvinfo : EIATTR_CUDA_API_VERSION
	.align		4
        /*0000*/ 	.byte	0x04, 0x37
        /*0002*/ 	.short	(.L_245 - .L_244)
.L_244:
        /*0004*/ 	.word	0x00000082


	//----- nvinfo : EIATTR_KPARAM_INFO
	.align		4
.L_245:
        /*0008*/ 	.byte	0x04, 0x17
        /*000a*/ 	.short	(.L_247 - .L_246)
.L_246:
        /*000c*/ 	.word	0x00000000
        /*0010*/ 	.short	0x0006
        /*0012*/ 	.short	0x0024
        /*0014*/ 	.byte	0x00, 0xf0, 0x11, 0x00


	//----- nvinfo : EIATTR_KPARAM_INFO
	.align		4
.L_247:
        /*0018*/ 	.byte	0x04, 0x17
        /*001a*/ 	.short	(.L_249 - .L_248)
.L_248:
        /*001c*/ 	.word	0x00000000
        /*0020*/ 	.short	0x0005
        /*0022*/ 	.short	0x0020
        /*0024*/ 	.byte	0x00, 0xf0, 0x11, 0x00


	//----- nvinfo : EIATTR_KPARAM_INFO
	.align		4
.L_249:
        /*0028*/ 	.byte	0x04, 0x17
        /*002a*/ 	.short	(.L_251 - .L_250)
.L_250:
        /*002c*/ 	.word	0x00000000
        /*0030*/ 	.short	0x0004
        /*0032*/ 	.short	0x001c
        /*0034*/ 	.byte	0x00, 0xf0, 0x11, 0x00


	//----- nvinfo : EIATTR_KPARAM_INFO
	.align		4
.L_251:
        /*0038*/ 	.byte	0x04, 0x17
        /*003a*/ 	.short	(.L_253 - .L_252)
.L_252:
        /*003c*/ 	.word	0x00000000
        /*0040*/ 	.short	0x0003
        /*0042*/ 	.short	0x0018
        /*0044*/ 	.byte	0x00, 0xf0, 0x11, 0x00


	//----- nvinfo : EIATTR_KPARAM_INFO
	.align		4
.L_253:
        /*0048*/ 	.byte	0x04, 0x17
        /*004a*/ 	.short	(.L_255 - .L_254)
.L_254:
        /*004c*/ 	.word	0x00000000
        /*0050*/ 	.short	0x0002
        /*0052*/ 	.short	0x0010
        /*0054*/ 	.byte	0x00, 0xf5, 0x21, 0x00


	//----- nvinfo : EIATTR_KPARAM_INFO
	.align		4
.L_255:
        /*0058*/ 	.byte	0x04, 0x17
        /*005a*/ 	.short	(.L_257 - .L_256)
.L_256:
        /*005c*/ 	.word	0x00000000
        /*0060*/ 	.short	0x0001
        /*0062*/ 	.short	0x0008
        /*0064*/ 	.byte	0x00, 0xf5, 0x21, 0x00


	//----- nvinfo : EIATTR_KPARAM_INFO
	.align		4
.L_257:
        /*0068*/ 	.byte	0x04, 0x17
        /*006a*/ 	.short	(.L_259 - .L_258)
.L_258:
        /*006c*/ 	.word	0x00000000
        /*0070*/ 	.short	0x0000
        /*0072*/ 	.short	0x0000
        /*0074*/ 	.byte	0x00, 0xf5, 0x21, 0x00


	//----- nvinfo : EIATTR_SPARSE_MMA_MASK
	.align		4
.L_259:
        /*0078*/ 	.byte	0x03, 0x50
        /*007a*/ 	.short	0x0000


	//----- nvinfo : EIATTR_MAXREG_COUNT
	.align		4
        /*007c*/ 	.byte	0x03, 0x1b
        /*007e*/ 	.short	0x00ff


	//----- nvinfo : EIATTR_NUM_BARRIERS
	.align		4
        /*0080*/ 	.byte	0x02, 0x4c
        /*0082*/ 	.byte	0x01
	.zero		1


	//----- nvinfo : EIATTR_MERCURY_ISA_VERSION
	.align		4
        /*0084*/ 	.byte	0x03, 0x5f
        /*0086*/ 	.short	0x0101


	//----- nvinfo : EIATTR_VRC_CTA_INIT_COUNT
	.align		4
        /*0088*/ 	.byte	0x02, 0x4a
	.zero		1
	.zero		1


	//----- nvinfo : EIATTR_EXIT_INSTR_OFFSETS
	.align		4
        /*008c*/ 	.byte	0x04, 0x1c
        /*008e*/ 	.short	(.L_261 - .L_260)


	//   ....[0]....
.L_260:
        /*0090*/ 	.word	0x00000040


	//   ....[1]....
        /*0094*/ 	.word	0x000008f0


	//   ....[2]....
        /*0098*/ 	.word	0x00000b40


	//----- nvinfo : EIATTR_CRS_STACK_SIZE
	.align		4
.L_261:
        /*009c*/ 	.byte	0x04, 0x1e
        /*009e*/ 	.short	(.L_263 - .L_262)
.L_262:
        /*00a0*/ 	.word	0x00000000


	//----- nvinfo : EIATTR_CBANK_PARAM_SIZE
	.align		4
.L_263:
        /*00a4*/ 	.byte	0x03, 0x19
        /*00a6*/ 	.short	0x0028


	//----- nvinfo : EIATTR_PARAM_CBANK
	.align		4
        /*00a8*/ 	.byte	0x04, 0x0a
        /*00aa*/ 	.short	(.L_265 - .L_264)
	.align		4
.L_264:
        /*00ac*/ 	.word	index@(.nv.constant0._ZN36_GLOBAL__N__80ae2b0c_4_k_cu_db92b4fc22reduce_mean_var_kernelILb0EEEvPKfPfS3_iiii)
        /*00b0*/ 	.short	0x0380
        /*00b2*/ 	.short	0x0028


	//----- nvinfo : EIATTR_SW_WAR
	.align		4
.L_265:
        /*00b4*/ 	.byte	0x04, 0x36
        /*00b6*/ 	.short	(.L_267 - .L_266)
.L_266:
        /*00b8*/ 	.word	0x00000008
.L_267:


//--------------------- .nv.info._ZN36_GLOBAL__N__80ae2b0c_4_k_cu_db92b4fc22reduce_mean_var_kernelILb1EEEvPKfPfS3_iiii --------------------------
	.section	.nv.info._ZN36_GLOBAL__N__80ae2b0c_4_k_cu_db92b4fc22reduce_mean_var_kernelILb1EEEvPKfPfS3_iiii,"",@"SHT_CUDA_INFO"
	.sectionflags	@""
	.align	4


	//----- nvinfo : EIATTR_CUDA_API_VERSION
	.align		4
        /*0000*/ 	.byte	0x04, 0x37
        /*0002*/ 	.short	(.L_269 - .L_268)
.L_268:
        /*0004*/ 	.word	0x00000082


	//----- nvinfo : EIATTR_KPARAM_INFO
	.align		4
.L_269:
        /*0008*/ 	.byte	0x04, 0x17
        /*000a*/ 	.short	(.L_271 - .L_270)
.L_270:
        /*000c*/ 	.word	0x00000000
        /*0010*/ 	.short	0x0006
        /*0012*/ 	.short	0x0024
        /*0014*/ 	.byte	0x00, 0xf0, 0x11, 0x00


	//----- nvinfo : EIATTR_KPARAM_INFO
	.align		4
.L_271:
        /*0018*/ 	.byte	0x04, 0x17
        /*001a*/ 	.short	(.L_273 - .L_272)
.L_272:
        /*001c*/ 	.word	0x00000000
        /*0020*/ 	.short	0x0005
        /*0022*/ 	.short	0x0020
        /*0024*/ 	.byte	0x00, 0xf0, 0x11, 0x00


	//----- nvinfo : EIATTR_KPARAM_INFO
	.align		4
.L_273:
        /*0028*/ 	.byte	0x04, 0x17
        /*002a*/ 	.short	(.L_275 - .L_274)
.L_274:
        /*002c*/ 	.word	0x00000000
        /*0030*/ 	.short	0x0004
        /*0032*/ 	.short	0x001c
        /*0034*/ 	.byte	0x00, 0xf0, 0x11, 0x00


	//----- nvinfo : EIATTR_KPARAM_INFO
	.align		4
.L_275:
        /*0038*/ 	.byte	0x04, 0x17
        /*003a*/ 	.short	(.L_277 - .L_276)
.L_276:
        /*003c*/ 	.word	0x00000000
        /*0040*/ 	.short	0x0003
        /*0042*/ 	.short	0x0018
        /*0044*/ 	.byte	0x00, 0xf0, 0x11, 0x00


	//----- nvinfo : EIATTR_KPARAM_INFO
	.align		4
.L_277:
        /*0048*/ 	.byte	0x04, 0x17
        /*004a*/ 	.short	(.L_279 - .L_278)
.L_278:
        /*004c*/ 	.word	0x00000000
        /*0050*/ 	.short	0x0002
        /*0052*/ 	.short	0x0010
        /*0054*/ 	.byte	0x00, 0xf5, 0x21, 0x00


	//----- nvinfo : EIATTR_KPARAM_INFO
	.align		4
.L_279:
        /*0058*/ 	.byte	0x04, 0x17
        /*005a*/ 	.short	(.L_281 - .L_280)
.L_280:
        /*005c*/ 	.word	0x00000000
        /*0060*/ 	.short	0x0001
        /*0062*/ 	.short	0x0008
        /*0064*/ 	.byte	0x00, 0xf5, 0x21, 0x00


	//----- nvinfo : EIATTR_KPARAM_INFO
	.align		4
.L_281:
        /*0068*/ 	.byte	0x04, 0x17
        /*006a*/ 	.short	(.L_283 - .L_282)
.L_282:
        /*006c*/ 	.word	0x00000000
        /*0070*/ 	.short	0x0000
        /*0072*/ 	.short	0x0000
        /*0074*/ 	.byte	0x00, 0xf5, 0x21, 0x00


	//----- nvinfo : EIATTR_SPARSE_MMA_MASK
	.align		4
.L_283:
        /*0078*/ 	.byte	0x03, 0x50
        /*007a*/ 	.short	0x0000


	//----- nvinfo : EIATTR_MAXREG_COUNT
	.align		4
        /*007c*/ 	.byte	0x03, 0x1b
        /*007e*/ 	.short	0x00ff


	//----- nvinfo : EIATTR_NUM_BARRIERS
	.align		4
        /*0080*/ 	.byte	0x02, 0x4c
        /*0082*/ 	.byte	0x01
	.zero		1


	//----- nvinfo : EIATTR_MERCURY_ISA_VERSION
	.align		4
        /*0084*/ 	.byte	0x03, 0x5f
        /*0086*/ 	.short	0x0101


	//----- nvinfo : EIATTR_VRC_CTA_INIT_COUNT
	.align		4
        /*0088*/ 	.byte	0x02, 0x4a
	.zero		1
	.zero		1


	//----- nvinfo : EIATTR_EXIT_INSTR_OFFSETS
	.align		4
        /*008c*/ 	.byte	0x04, 0x1c
        /*008e*/ 	.short	(.L_285 - .L_284)


	//   ....[0]....
.L_284:
        /*0090*/ 	.word	0x00000040


	//   ....[1]....
        /*0094*/ 	.word	0x00000890


	//   ....[2]....
        /*0098*/ 	.word	0x00000ae0


	//----- nvinfo : EIATTR_CRS_STACK_SIZE
	.align		4
.L_285:
        /*009c*/ 	.byte	0x04, 0x1e
        /*009e*/ 	.short	(.L_287 - .L_286)
.L_286:
        /*00a0*/ 	.word	0x00000000


	//----- nvinfo : EIATTR_CBANK_PARAM_SIZE
	.align		4
.L_287:
        /*00a4*/ 	.byte	0x03, 0x19
        /*00a6*/ 	.short	0x0028


	//----- nvinfo : EIATTR_PARAM_CBANK
	.align		4
        /*00a8*/ 	.byte	0x04, 0x0a
        /*00aa*/ 	.short	(.L_289 - .L_288)
	.align		4
.L_288:
        /*00ac*/ 	.word	index@(.nv.constant0._ZN36_GLOBAL__N__80ae2b0c_4_k_cu_db92b4fc22reduce_mean_var_kernelILb1EEEvPKfPfS3_iiii)
        /*00b0*/ 	.short	0x0380
        /*00b2*/ 	.short	0x0028


	//----- nvinfo : EIATTR_SW_WAR
	.align		4
.L_289:
        /*00b4*/ 	.byte	0x04, 0x36
        /*00b6*/ 	.short	(.L_291 - .L_290)
.L_290:
        /*00b8*/ 	.word	0x00000008
.L_291:


//--------------------- .nv.callgraph             --------------------------
	.section	.nv.callgraph,"",@"SHT_CUDA_CALLGRAPH"
	.align	4
	.sectionentsize	8
	.align		4
        /*0000*/ 	.word	0x00000000
	.align		4
        /*0004*/ 	.word	0xffffffff
	.align		4
        /*0008*/ 	.word	0x00000000
	.align		4
        /*000c*/ 	.word	0xfffffffe
	.align		4
        /*0010*/ 	.word	0x00000000
	.align		4
        /*0014*/ 	.word	0xfffffffd
	.align		4
        /*0018*/ 	.word	0x00000000
	.align		4
        /*001c*/ 	.word	0xfffffffc


//--------------------- .text._ZN36_GLOBAL__N__80ae2b0c_4_k_cu_db92b4fc16bn_bwd_dx_kernelILb0EEEvPKfS2_S2_S2_S2_Pfiiiib --------------------------
	.section	.text._ZN36_GLOBAL__N__80ae2b0c_4_k_cu_db92b4fc16bn_bwd_dx_kernelILb0EEEvPKfS2_S2_S2_S2_Pfiiiib,"ax",@progbits
	.align	128
.text._ZN36_GLOBAL__N__80ae2b0c_4_k_cu_db92b4fc16bn_bwd_dx_kernelILb0EEEvPKfS2_S2_S2_S2_Pfiiiib:
        .type           _ZN36_GLOBAL__N__80ae2b0c_4_k_cu_db92b4fc16bn_bwd_dx_kernelILb0EEEvPKfS2_S2_S2_S2_Pfiiiib,@function
        .size           _ZN36_GLOBAL__N__80ae2b0c_4_k_cu_db92b4fc16bn_bwd_dx_kernelILb0EEEvPKfS2_S2_S2_S2_Pfiiiib,(.L_x_94 - _ZN36_GLOBAL__N__80ae2b0c_4_k_cu_db92b4fc16bn_bwd_dx_kernelILb0EEEvPKfS2_S2_S2_S2_Pfiiiib)
        .other          _ZN36_GLOBAL__N__80ae2b0c_4_k_cu_db92b4fc16bn_bwd_dx_kernelILb0EEEvPKfS2_S2_S2_S2_Pfiiiib,@"STO_CUDA_ENTRY STV_DEFAULT"
_ZN36_GLOBAL__N__80ae2b0c_4_k_cu_db92b4fc16bn_bwd_dx_kernelILb0EEEvPKfS2_S2_S2_S2_Pfiiiib:
[----:B------:R-:W-:Y:S01]  /*0000*/  LDC R1, c[0x0][0x37c] ;  /* 0x0000df00ff017b82 */ /* 0x000fe20000000800 */
[----:B------:R-:W0:Y:S01]  /*0010*/  S2R R12, SR_CTAID.X ;  /* 0x00000000000c7919 */ /* 0x000e220000002500 */
[----:B------:R-:W0:Y:S02]  /*0020*/  LDCU UR4, c[0x0][0x3b4] ;  /* 0x00007680ff0477ac */ /* 0x000e240008000800 */
[----:B0-----:R-:W-:-:S13]  /*0030*/  ISETP.GE.AND P0, PT, R12, UR4, PT ;  /* 0x000000040c007c0c */ /* 0x001fda000bf06270 */
[----:B------:R-:W-:Y:S05]  /*0040*/  @P0 EXIT ;  /* 0x000000000000094d */ /* 0x000fea0003800000 */
[----:B------:R-:W0:Y:S01]  /*0050*/  LDC.64 R2, c[0x0][0x390] ;  /* 0x0000e400ff027b82 */ /* 0x000e220000000a00 */
[----:B------:R-:W1:Y:S07]  /*0060*/  LDCU.64 UR8, c[0x0][0x358] ;  /* 0x00006b00ff0877ac */ /* 0x000e6e0008000a00 */
[----:B------:R-:W2:Y:S08]  /*0070*/  LDC.64 R4, c[0x0][0x398] ;  /* 0x0000e600ff047b82 */ /* 0x000eb00000000a00 */
[----:B------:R-:W3:Y:S08]  /*0080*/  LDC.U8 R0, c[0x0][0x3c0] ;  /* 0x0000f000ff007b82 */ /* 0x000ef00000000000 */
[----:B------:R-:W4:Y:S01]  /*0090*/  LDC.64 R16, c[0x0][0x3a0] ;  /* 0x0000e800ff107b82 */ /* 0x000f220000000a00 */
[C---:B0-----:R-:W-:Y:S01]  /*00a0*/  IMAD.WIDE.U32 R2, R12.reuse, 0x4, R2 ;  /* 0x000000040c027825 */ /* 0x041fe200078e0002 */
[----:B------:R-:W0:Y:S01]  /*00b0*/  S2R R8, SR_TID.X ;  /* 0x0000000000087919 */ /* 0x000e220000002100 */
[----:B------:R-:W0:Y:S02]  /*00c0*/  LDCU UR4, c[0x0][0x3b0] ;  /* 0x00007600ff0477ac */ /* 0x000e240008000800 */
[----:B------:R-:W-:Y:S01]  /*00d0*/  IMAD.MOV.U32 R11, RZ, RZ, 0x3f800000 ;  /* 0x3f800000ff0b7424 */ /* 0x000fe200078e00ff */
[----:B-1----:R1:W5:Y:S02]  /*00e0*/  LDG.E.CONSTANT R10, desc[UR8][R2.64] ;  /* 0x00000008020a7981 */ /* 0x002364000c1e9900 */
[----:B------:R-:W0:Y:S01]  /*00f0*/  LDC.64 R14, c[0x0][0x3b8] ;  /* 0x0000ee00ff0e7b82 */ /* 0x000e220000000a00 */
[----:B--2---:R-:W-:Y:S01]  /*0100*/  IMAD.WIDE.U32 R4, R12, 0x4, R4 ;  /* 0x000000040c047825 */ /* 0x004fe200078e0004 */
[----:B------:R-:W2:Y:S04]  /*0110*/  LDCU UR7, c[0x0][0x360] ;  /* 0x00006c00ff0777ac */ /* 0x000ea80008000800 */
[----:B------:R1:W5:Y:S01]  /*0120*/  LDG.E.CONSTANT R9, desc[UR8][R4.64] ;  /* 0x0000000804097981 */ /* 0x000362000c1e9900 */
[----:B------:R-:W0:Y:S01]  /*0130*/  LDCU UR5, c[0x0][0x3b8] ;  /* 0x00007700ff0577ac */ /* 0x000e220008000800 */
[----:B---3--:R-:W-:Y:S01]  /*0140*/  PRMT R0, R0, 0x8880, RZ ;  /* 0x0000888000007816 */ /* 0x008fe200000000ff */
[----:B------:R-:W3:Y:S03]  /*0150*/  LDCU.128 UR12, c[0x0][0x380] ;  /* 0x00007000ff0c77ac */ /* 0x000ee60008000c00 */
[----:B------:R-:W-:-:S02]  /*0160*/  ISETP.NE.AND P0, PT, R0, RZ, PT ;  /* 0x000000ff0000720c */ /* 0x000fc40003f05270 */
[----:B----4-:R-:W-:-:S04]  /*0170*/  ISETP.EQ.U32.AND P1, PT, R16, RZ, PT ;  /* 0x000000ff1000720c */ /* 0x010fc80003f22070 */
[----:B------:R-:W-:Y:S01]  /*0180*/  ISETP.EQ.OR.EX P0, PT, R17, RZ, !P0, P1 ;  /* 0x000000ff1100720c */ /* 0x000fe20004702710 */
[----:B0-----:R-:W-:Y:S01]  /*0190*/  IMAD R0, R14, UR4, RZ ;  /* 0x000000040e007c24 */ /* 0x001fe2000f8e02ff */
[----:B------:R-:W0:Y:S03]  /*01a0*/  LDCU UR4, c[0x0][0x3b4] ;  /* 0x00007680ff0477ac */ /* 0x000e260008000800 */
[----:B------:R-:W-:-:S08]  /*01b0*/  IMAD R7, R0, R15, RZ ;  /* 0x0000000f00077224 */ /* 0x000fd000078e02ff */
[----:B------:R-:W-:-:S04]  /*01c0*/  @!P0 LEA R16, P1, R12, R16, 0x2 ;  /* 0x000000100c108211 */ /* 0x000fc800078210ff */
[----:B------:R-:W-:-:S05]  /*01d0*/  @!P0 LEA.HI.X R17, R12, R17, RZ, 0x2, P1 ;  /* 0x000000110c118211 */ /* 0x000fca00008f14ff */
[----:B------:R1:W5:Y:S01]  /*01e0*/  @!P0 LDG.E.CONSTANT R11, desc[UR8][R16.64] ;  /* 0x00000008100b8981 */ /* 0x000362000c1e9900 */
[----:B------:R-:W-:Y:S01]  /*01f0*/  ISETP.GE.AND P0, PT, R8, R7, PT ;  /* 0x000000070800720c */ /* 0x000fe20003f06270 */
[----:B------:R-:W-:Y:S01]  /*0200*/  BSSY.RECONVERGENT B0, `(.L_x_0) ;  /* 0x0000061000007945 */ /* 0x000fe20003800200 */
[----:B------:R-:W-:Y:S02]  /*0210*/  IMAD.MOV.U32 R18, RZ, RZ, RZ ;  /* 0x000000ffff127224 */ /* 0x000fe400078e00ff */
[----:B------:R-:W-:-:S09]  /*0220*/  IMAD.MOV.U32 R0, RZ, RZ, RZ ;  /* 0x000000ffff007224 */ /* 0x000fd200078e00ff */
[----:B0123--:R-:W-:Y:S05]  /*0230*/  @P0 BRA `(.L_x_1) ;  /* 0x0000000400740947 */ /* 0x00ffea0003800000 */
[-C--:B------:R-:W-:Y:S01]  /*0240*/  IMAD R2, R14, R15.reuse, RZ ;  /* 0x0000000f0e027224 */ /* 0x080fe200078e02ff */
[----:B------:R-:W-:Y:S01]  /*0250*/  ISETP.NE.AND P0, PT, R15, RZ, PT ;  /* 0x000000ff0f00720c */ /* 0x000fe20003f05270 */
[----:B------:R-:W-:Y:S01]  /*0260*/  IMAD.MOV.U32 R18, RZ, RZ, RZ ;  /* 0x000000ffff127224 */ /* 0x000fe200078e00ff */
[----:B------:R-:W-:Y:S02]  /*0270*/  SHF.R.S32.HI R6, RZ, 0x1f, R15 ;  /* 0x0000001fff067819 */ /* 0x000fe4000001140f */
[----:B------:R-:W-:Y:S02]  /*0280*/  IABS R3, R2 ;  /* 0x0000000200037213 */ /* 0x000fe40000000000 */
[----:B------:R-:W-:Y:S02]  /*0290*/  LOP3.LUT R13, RZ, R15, RZ, 0x33, !PT ;  /* 0x0000000fff0d7212 */ /* 0x000fe400078e33ff */
[----:B------:R-:W0:Y:S01]  /*02a0*/  I2F.RP R0, R3 ;  /* 0x0000000300007306 */ /* 0x000e220000209400 */
[----:B------:R-:W-:-:S07]  /*02b0*/  MOV R19, R8 ;  /* 0x0000000800137202 */ /* 0x000fce0000000f00 */
[----:B0-----:R-:W0:Y:S02]  /*02c0*/  MUFU.RCP R0, R0 ;  /* 0x0000000000007308 */ /* 0x001e240000001000 */
[----:B0-----:R-:W-:Y:S01]  /*02d0*/  IADD3 R16, PT, PT, R0, 0xffffffe, RZ ;  /* 0x0ffffffe00107810 */ /* 0x001fe20007ffe0ff */
[----:B------:R-:W-:-:S05]  /*02e0*/  IMAD.MOV.U32 R0, RZ, RZ, RZ ;  /* 0x000000ffff007224 */ /* 0x000fca00078e00ff */
[----:B------:R0:W1:Y:S02]  /*02f0*/  F2I.FTZ.U32.TRUNC.NTZ R17, R16 ;  /* 0x0000001000117305 */ /* 0x000064000021f000 */
[----:B0-----:R-:W-:Y:S02]  /*0300*/  IMAD.MOV.U32 R16, RZ, RZ, RZ ;  /* 0x000000ffff107224 */ /* 0x001fe400078e00ff */
[----:B-1----:R-:W-:-:S04]  /*0310*/  IMAD.MOV R4, RZ, RZ, -R17 ;  /* 0x000000ffff047224 */ /* 0x002fc800078e0a11 */
[----:B------:R-:W-:Y:S01]  /*0320*/  IMAD R5, R4, R3, RZ ;  /* 0x0000000304057224 */ /* 0x000fe200078e02ff */
[----:B------:R-:W-:-:S03]  /*0330*/  SHF.R.S32.HI R4, RZ, 0x1f, R14 ;  /* 0x0000001fff047819 */ /* 0x000fc6000001140e */
[----:B------:R-:W-:-:S07]  /*0340*/  IMAD.HI.U32 R5, R17, R5, R16 ;  /* 0x0000000511057227 */ /* 0x000fce00078e0010 */
.L_x_2:
[----:B------:R-:W0:Y:S01]  /*0350*/  LDC R21, c[0x0][0x3bc] ;  /* 0x0000ef00ff157b82 */ /* 0x000e220000000800 */
[----:B------:R-:W-:Y:S02]  /*0360*/  IABS R15, R2 ;  /* 0x00000002000f7213 */ /* 0x000fe40000000000 */
[----:B------:R-:W-:-:S03]  /*0370*/  IABS R14, R19 ;  /* 0x00000013000e7213 */ /* 0x000fc60000000000 */
[----:B------:R-:W-:Y:S02]  /*0380*/  IMAD.MOV R15, RZ, RZ, -R15 ;  /* 0x000000ffff0f7224 */ /* 0x000fe400078e0a0f */
[----:B------:R-:W-:-:S04]  /*0390*/  IMAD.HI.U32 R17, R5, R14, RZ ;  /* 0x0000000e05117227 */ /* 0x000fc800078e00ff */
[----:B------:R-:W-:Y:S01]  /*03a0*/  IMAD R14, R17, R15, R14 ;  /* 0x0000000f110e7224 */ /* 0x000fe200078e020e */
[----:B------:R-:W-:-:S04]  /*03b0*/  IABS R15, R2 ;  /* 0x00000002000f7213 */ /* 0x000fc80000000000 */
[----:B------:R-:W-:Y:S02]  /*03c0*/  ISETP.GT.U32.AND P3, PT, R3, R14, PT ;  /* 0x0000000e0300720c */ /* 0x000fe40003f64070 */
[----:B0-----:R-:W-:-:S04]  /*03d0*/  IABS R16, R21 ;  /* 0x0000001500107213 */ /* 0x001fc80000000000 */
[----:B------:R-:W0:Y:S07]  /*03e0*/  I2F.RP R20, R16 ;  /* 0x0000001000147306 */ /* 0x000e2e0000209400 */
[----:B------:R-:W-:Y:S02]  /*03f0*/  @!P3 IMAD.IADD R14, R14, 0x1, -R15 ;  /* 0x000000010e0eb824 */ /* 0x000fe400078e0a0f */
[----:B------:R-:W-:Y:S01]  /*0400*/  @!P3 VIADD R17, R17, 0x1 ;  /* 0x000000011111b836 */ /* 0x000fe20000000000 */
[----:B------:R-:W-:-:S02]  /*0410*/  ISETP.NE.AND P3, PT, R2, RZ, PT ;  /* 0x000000ff0200720c */ /* 0x000fc40003f65270 */
[----:B------:R-:W-:Y:S02]  /*0420*/  ISETP.GE.U32.AND P1, PT, R14, R3, PT ;  /* 0x000000030e00720c */ /* 0x000fe40003f26070 */
[----:B------:R-:W-:-:S04]  /*0430*/  LOP3.LUT R14, R19, R2, RZ, 0x3c, !PT ;  /* 0x00000002130e7212 */ /* 0x000fc800078e3cff */
[----:B------:R-:W-:Y:S01]  /*0440*/  ISETP.GE.AND P2, PT, R14, RZ, PT ;  /* 0x000000ff0e00720c */ /* 0x000fe20003f46270 */
[----:B0-----:R-:W0:Y:S06]  /*0450*/  MUFU.RCP R20, R20 ;  /* 0x0000001400147308 */ /* 0x001e2c0000001000 */
[----:B------:R-:W-:-:S06]  /*0460*/  @P1 VIADD R17, R17, 0x1 ;  /* 0x0000000111111836 */ /* 0x000fcc0000000000 */
[----:B------:R-:W-:Y:S01]  /*0470*/  @!P2 IMAD.MOV R17, RZ, RZ, -R17 ;  /* 0x000000ffff11a224 */ /* 0x000fe200078e0a11 */
[----:B------:R-:W-:Y:S02]  /*0480*/  @!P3 LOP3.LUT R17, RZ, R2, RZ, 0x33, !PT ;  /* 0x00000002ff11b212 */ /* 0x000fe400078e33ff */
[----:B0-----:R-:W-:-:S03]  /*0490*/  IADD3 R14, PT, PT, R20, 0xffffffe, RZ ;  /* 0x0ffffffe140e7810 */ /* 0x001fc60007ffe0ff */
[----:B------:R-:W-:Y:S01]  /*04a0*/  IMAD.MOV R20, RZ, RZ, -R17 ;  /* 0x000000ffff147224 */ /* 0x000fe200078e0a11 */
[----:B------:R0:W1:Y:S03]  /*04b0*/  F2I.FTZ.U32.TRUNC.NTZ R15, R14 ;  /* 0x0000000e000f7305 */ /* 0x000066000021f000 */
[----:B------:R-:W-:-:S05]  /*04c0*/  IMAD R20, R2, R20, R19 ;  /* 0x0000001402147224 */ /* 0x000fca00078e0213 */
[----:B------:R-:W-:Y:S01]  /*04d0*/  IABS R22, R20 ;  /* 0x0000001400167213 */ /* 0x000fe20000000000 */
[----:B0-----:R-:W-:Y:S01]  /*04e0*/  IMAD.MOV.U32 R14, RZ, RZ, RZ ;  /* 0x000000ffff0e7224 */ /* 0x001fe200078e00ff */
[----:B-1----:R-:W-:-:S05]  /*04f0*/  IADD3 R23, PT, PT, RZ, -R15, RZ ;  /* 0x8000000fff177210 */ /* 0x002fca0007ffe0ff */
[----:B------:R-:W-:-:S04]  /*0500*/  IMAD R23, R23, R16, RZ ;  /* 0x0000001017177224 */ /* 0x000fc800078e02ff */
[----:B------:R-:W-:Y:S01]  /*0510*/  IMAD.HI.U32 R14, R15, R23, R14 ;  /* 0x000000170f0e7227 */ /* 0x000fe200078e000e */
[----:B------:R-:W-:-:S03]  /*0520*/  SHF.R.S32.HI R23, RZ, 0x1f, R17 ;  /* 0x0000001fff177819 */ /* 0x000fc60000011411 */
[----:B------:R-:W-:-:S04]  /*0530*/  IMAD.MOV.U32 R15, RZ, RZ, R22 ;  /* 0x000000ffff0f7224 */ /* 0x000fc800078e0016 */
[----:B------:R-:W-:-:S05]  /*0540*/  IMAD.HI.U32 R22, R14, R15, RZ ;  /* 0x0000000f0e167227 */ /* 0x000fca00078e00ff */
[----:B------:R-:W-:-:S05]  /*0550*/  IADD3 R14, PT, PT, -R22, RZ, RZ ;  /* 0x000000ff160e7210 */ /* 0x000fca0007ffe1ff */
[----:B------:R-:W-:Y:S01]  /*0560*/  IMAD R15, R16, R14, R15 ;  /* 0x0000000e100f7224 */ /* 0x000fe200078e020f */
[----:B------:R-:W-:-:S04]  /*0570*/  LOP3.LUT R14, R20, R21, RZ, 0x3c, !PT ;  /* 0x00000015140e7212 */ /* 0x000fc800078e3cff */
[----:B------:R-:W-:Y:S02]  /*0580*/  ISETP.GT.U32.AND P2, PT, R16, R15, PT ;  /* 0x0000000f1000720c */ /* 0x000fe40003f44070 */
[----:B------:R-:W-:Y:S02]  /*0590*/  ISETP.GE.AND P3, PT, R14, RZ, PT ;  /* 0x000000ff0e00720c */ /* 0x000fe40003f66270 */
[----:B------:R-:W-:-:S09]  /*05a0*/  MOV R14, R12 ;  /* 0x0000000c000e7202 */ /* 0x000fd20000000f00 */
[----:B------:R-:W-:Y:S02]  /*05b0*/  @!P2 IMAD.IADD R15, R15, 0x1, -R16 ;  /* 0x000000010f0fa824 */ /* 0x000fe400078e0a10 */
[----:B------:R-:W-:-:S03]  /*05c0*/  @!P2 VIADD R22, R22, 0x1 ;  /* 0x000000011616a836 */ /* 0x000fc60000000000 */
[----:B------:R-:W-:Y:S01]  /*05d0*/  ISETP.GE.U32.AND P1, PT, R15, R16, PT ;  /* 0x000000100f00720c */ /* 0x000fe20003f26070 */
[----:B------:R-:W-:Y:S02]  /*05e0*/  IMAD.MOV.U32 R15, RZ, RZ, RZ ;  /* 0x000000ffff0f7224 */ /* 0x000fe400078e00ff */
[----:B------:R-:W-:-:S04]  /*05f0*/  IMAD.WIDE.U32 R16, R17, UR4, R14 ;  /* 0x0000000411107c25 */ /* 0x000fc8000f8e000e */
[----:B------:R-:W-:-:S06]  /*0600*/  IMAD R15, R23, UR4, RZ ;  /* 0x00000004170f7c24 */ /* 0x000fcc000f8e02ff */
[----:B------:R-:W-:Y:S02]  /*0610*/  @P1 VIADD R22, R22, 0x1 ;  /* 0x0000000116161836 */ /* 0x000fe40000000000 */
[----:B------:R-:W-:Y:S02]  /*0620*/  IMAD.IADD R15, R17, 0x1, R15 ;  /* 0x00000001110f7824 */ /* 0x000fe400078e020f */
[----:B------:R-:W-:Y:S02]  /*0630*/  @!P3 IMAD.MOV R22, RZ, RZ, -R22 ;  /* 0x000000ffff16b224 */ /* 0x000fe400078e0a16 */
[----:B------:R-:W-:-:S03]  /*0640*/  IMAD R17, R15, UR5, RZ ;  /* 0x000000050f117c24 */ /* 0x000fc6000f8e02ff */
[----:B------:R-:W-:Y:S01]  /*0650*/  SEL R14, R13, R22, !P0 ;  /* 0x000000160d0e7207 */ /* 0x000fe20004000000 */
[----:B------:R-:W-:-:S03]  /*0660*/  IMAD R23, R4, R16, R17 ;  /* 0x0000001004177224 */ /* 0x000fc600078e0211 */
[--C-:B------:R-:W-:Y:S02]  /*0670*/  SHF.R.S32.HI R15, RZ, 0x1f, R14.reuse ;  /* 0x0000001fff0f7819 */ /* 0x100fe4000001140e */
[----:B------:R-:W-:Y:S01]  /*0680*/  IADD3 R22, PT, PT, -R14, RZ, RZ ;  /* 0x000000ff0e167210 */ /* 0x000fe20007ffe1ff */
[----:B------:R-:W-:-:S04]  /*0690*/  IMAD.WIDE.U32 R16, R16, UR5, R14 ;  /* 0x0000000510107c25 */ /* 0x000fc8000f8e000e */
[----:B------:R-:W-:Y:S02]  /*06a0*/  IMAD R14, R21, R22, R20 ;  /* 0x00000016150e7224 */ /* 0x000fe400078e0214 */
[----:B------:R-:W-:-:S03]  /*06b0*/  IMAD.IADD R20, R17, 0x1, R23 ;  /* 0x0000000111147824 */ /* 0x000fc600078e0217 */
[--C-:B------:R-:W-:Y:S01]  /*06c0*/  SHF.R.S32.HI R15, RZ, 0x1f, R14.reuse ;  /* 0x0000001fff0f7819 */ /* 0x100fe2000001140e */
[-C--:B------:R-:W-:Y:S02]  /*06d0*/  IMAD R17, R20, R21.reuse, RZ ;  /* 0x0000001514117224 */ /* 0x080fe400078e02ff */
[----:B------:R-:W-:-:S04]  /*06e0*/  IMAD.WIDE.U32 R14, R16, R21, R14 ;  /* 0x00000015100e7225 */ /* 0x000fc800078e000e */
[----:B------:R-:W-:Y:S02]  /*06f0*/  IMAD R21, R6, R16, R17 ;  /* 0x0000001006157224 */ /* 0x000fe400078e0211 */
[----:B------:R-:W-:Y:S02]  /*0700*/  IMAD.SHL.U32 R17, R14, 0x4, RZ ;  /* 0x000000040e117824 */ /* 0x000fe400078e00ff */
[----:B------:R-:W-:-:S03]  /*0710*/  IMAD.IADD R15, R15, 0x1, R21 ;  /* 0x000000010f0f7824 */ /* 0x000fc600078e0215 */
[C---:B------:R-:W-:Y:S02]  /*0720*/  IADD3 R16, P1, PT, R17.reuse, UR14, RZ ;  /* 0x0000000e11107c10 */ /* 0x040fe4000ff3e0ff */
[----:B------:R-:W-:Y:S02]  /*0730*/  SHF.L.U64.HI R15, R14, 0x2, R15 ;  /* 0x000000020e0f7819 */ /* 0x000fe4000001020f */
[----:B------:R-:W-:Y:S02]  /*0740*/  IADD3 R14, P2, PT, R17, UR12, RZ ;  /* 0x0000000c110e7c10 */ /* 0x000fe4000ff5e0ff */
[C---:B------:R-:W-:Y:S02]  /*0750*/  IADD3.X R17, PT, PT, R15.reuse, UR15, RZ, P1, !PT ;  /* 0x0000000f0f117c10 */ /* 0x040fe40008ffe4ff */
[----:B------:R-:W-:-:S04]  /*0760*/  IADD3.X R15, PT, PT, R15, UR13, RZ, P2, !PT ;  /* 0x0000000d0f0f7c10 */ /* 0x000fc800097fe4ff */
[----:B------:R-:W2:Y:S04]  /*0770*/  LDG.E.CONSTANT R17, desc[UR8][R16.64] ;  /* 0x0000000810117981 */ /* 0x000ea8000c1e9900 */
[----:B------:R-:W3:Y:S01]  /*0780*/  LDG.E.CONSTANT R14, desc[UR8][R14.64] ;  /* 0x000000080e0e7981 */ /* 0x000ee2000c1e9900 */
[----:B------:R-:W-:-:S04]  /*0790*/  IADD3 R19, PT, PT, R19, UR7, RZ ;  /* 0x0000000713137c10 */ /* 0x000fc8000fffe0ff */
[----:B------:R-:W-:Y:S01]  /*07a0*/  ISETP.GE.AND P1, PT, R19, R7, PT ;  /* 0x000000071300720c */ /* 0x000fe20003f26270 */
[----:B--2--5:R-:W-:Y:S01]  /*07b0*/  FADD R20, -R10, R17 ;  /* 0x000000110a147221 */ /* 0x024fe20000000100 */
[----:B---3--:R-:W-:-:S03]  /*07c0*/  FMUL R21, R14, R11 ;  /* 0x0000000b0e157220 */ /* 0x008fc60000400000 */
[----:B------:R-:W-:Y:S01]  /*07d0*/  FMUL R20, R9, R20 ;  /* 0x0000001409147220 */ /* 0x000fe20000400000 */
[----:B------:R-:W-:-:S03]  /*07e0*/  FADD R18, R21, R18 ;  /* 0x0000001215127221 */ /* 0x000fc60000000000 */
[----:B------:R-:W-:-:S04]  /*07f0*/  FFMA R0, R21, R20, R0 ;  /* 0x0000001415007223 */ /* 0x000fc80000000000 */
[----:B------:R-:W-:Y:S05]  /*0800*/  @!P1 BRA `(.L_x_2) ;  /* 0xfffffff800d09947 */ /* 0x000fea000383ffff */
.L_x_1:
[----:B------:R-:W-:Y:S05]  /*0810*/  BSYNC.RECONVERGENT B0 ;  /* 0x0000000000007941 */ /* 0x000fea0003800200 */
.L_x_0:
[----:B------:R-:W0:Y:S01]  /*0820*/  S2UR UR5, SR_CgaCtaId ;  /* 0x00000000000579c3 */ /* 0x000e220000008800 */
[----:B------:R-:W-:Y:S01]  /*0830*/  UMOV UR4, 0x400 ;  /* 0x0000040000047882 */ /* 0x000fe20000000000 */
[----:B------:R-:W-:Y:S02]  /*0840*/  UISETP.GE.U32.AND UP0, UPT, UR7, 0x2, UPT ;  /* 0x000000020700788c */ /* 0x000fe4000bf06070 */
[----:B0-----:R-:W-:-:S04]  /*0850*/  ULEA UR4, UR5, UR4, 0x18 ;  /* 0x0000000405047291 */ /* 0x001fc8000f8ec0ff */
[----:B------:R-:W-:Y:S02]  /*0860*/  ULEA UR6, UR7, UR4, 0x2 ;  /* 0x0000000407067291 */ /* 0x000fe4000f8e10ff */
[----:B------:R-:W-:-:S04]  /*0870*/  LEA R6, R8, UR4, 0x2 ;  /* 0x0000000408067c11 */ /* 0x000fc8000f8e10ff */
[----:B------:R-:W-:Y:S01]  /*0880*/  LEA R13, R8, UR6, 0x2 ;  /* 0x00000006080d7c11 */ /* 0x000fe2000f8e10ff */
[----:B------:R0:W-:Y:S04]  /*0890*/  STS [R6], R18 ;  /* 0x0000001206007388 */ /* 0x0001e80000000800 */
[----:B------:R0:W-:Y:S01]  /*08a0*/  STS [R13], R0 ;  /* 0x000000000d007388 */ /* 0x0001e20000000800 */
[----:B------:R-:W-:Y:S06]  /*08b0*/  BAR.SYNC.DEFER_BLOCKING 0x0 ;  /* 0x0000000000007b1d */ /* 0x000fec0000010000 */
[----:B------:R-:W-:Y:S05]  /*08c0*/  BRA.U !UP0, `(.L_x_3) ;  /* 0x0000000108507547 */ /* 0x000fea000b800000 */
[----:B0-----:R-:W-:-:S07]  /*08d0*/  IMAD.U32 R0, RZ, RZ, UR7 ;  /* 0x00000007ff007e24 */ /* 0x001fce000f8e00ff */
.L_x_6:
[----:B------:R-:W-:Y:S01]  /*08e0*/  SHF.R.U32.HI R15, RZ, 0x1, R0 ;  /* 0x00000001ff0f7819 */ /* 0x000fe20000011600 */
[----:B------:R-:W-:Y:S03]  /*08f0*/  BSSY.RECONVERGENT B0, `(.L_x_4) ;  /* 0x000000d000007945 */ /* 0x000fe60003800200 */
[----:B------:R-:W-:-:S13]  /*0900*/  ISETP.GE.U32.AND P0, PT, R8, R15, PT ;  /* 0x0000000f0800720c */ /* 0x000fda0003f06070 */
[----:B0-----:R-:W-:Y:S05]  /*0910*/  @P0 BRA `(.L_x_5) ;  /* 0x0000000000280947 */ /* 0x001fea0003800000 */
[C---:B------:R-:W-:Y:S01]  /*0920*/  IMAD R2, R15.reuse, 0x4, R6 ;  /* 0x000000040f027824 */ /* 0x040fe200078e0206 */
[----:B------:R-:W-:Y:S01]  /*0930*/  LDS R3, [R6] ;  /* 0x0000000006037984 */ /* 0x000fe20000000800 */
[----:B------:R-:W-:-:S04]  /*0940*/  IMAD R4, R15, 0x4, R13 ;  /* 0x000000040f047824 */ /* 0x000fc800078e020d */
[----:B------:R-:W0:Y:S02]  /*0950*/  LDS R2, [R2] ;  /* 0x0000000002027984 */ /* 0x000e240000000800 */
[----:B0-----:R-:W-:-:S05]  /*0960*/  FADD R3, R2, R3 ;  /* 0x0000000302037221 */ /* 0x001fca0000000000 */
[----:B------:R-:W-:Y:S04]  /*0970*/  STS [R6], R3 ;  /* 0x0000000306007388 */ /* 0x000fe80000000800 */
[----:B------:R-:W-:Y:S04]  /*0980*/  LDS R4, [R4] ;  /* 0x0000000004047984 */ /* 0x000fe80000000800 */
[----:B------:R-:W0:Y:S02]  /*0990*/  LDS R5, [R13] ;  /* 0x000000000d057984 */ /* 0x000e240000000800 */
[----:B0-----:R-:W-:-:S05]  /*09a0*/  FADD R5, R4, R5 ;  /* 0x0000000504057221 */ /* 0x001fca0000000000 */
[----:B------:R0:W-:Y:S02]  /*09b0*/  STS [R13], R5 ;  /* 0x000000050d007388 */ /* 0x0001e40000000800 */
.L_x_5:
[----:B------:R-:W-:Y:S05]  /*09c0*/  BSYNC.RECONVERGENT B0 ;  /* 0x0000000000007941 */ /* 0x000fea0003800200 */
.L_x_4:
[----:B------:R-:W-:Y:S01]  /*09d0*/  BAR.SYNC.DEFER_BLOCKING 0x0 ;  /* 0x0000000000007b1d */ /* 0x000fe20000010000 */
[----:B------:R-:W-:Y:S02]  /*09e0*/  ISETP.GT.U32.AND P0, PT, R0, 0x3, PT ;  /* 0x000000030000780c */ /* 0x000fe40003f04070 */
[----:B------:R-:W-:-:S11]  /*09f0*/  MOV R0, R15 ;  /* 0x0000000f00007202 */ /* 0x000fd60000000f00 */
[----:B------:R-:W-:Y:S05]  /*0a00*/  @P0 BRA `(.L_x_6) ;  /* 0xfffffffc00b40947 */ /* 0x000fea000383ffff */
.L_x_3:
[----:B------:R-:W-:-:S13]  /*0a10*/  ISETP.GE.AND P0, PT, R8, R7, PT ;  /* 0x000000070800720c */ /* 0x000fda0003f06270 */
[----:B------:R-:W-:Y:S05]  /*0a20*/  @P0 EXIT ;  /* 0x000000000000094d */ /* 0x000fea0003800000 */
[----:B------:R-:W1:Y:S01]  /*0a30*/  S2UR UR5, SR_CgaCtaId ;  /* 0x00000000000579c3 */ /* 0x000e620000008800 */
[----:B0-----:R-:W0:Y:S01]  /*0a40*/  LDS R6, [UR6] ;  /* 0x00000006ff067984 */ /* 0x001e220008000800 */
[----:B------:R-:W-:Y:S01]  /*0a50*/  I2FP.F32.U32 R4, R7 ;  /* 0x0000000700047245 */ /* 0x000fe20000201000 */
[----:B------:R-:W-:-:S04]  /*0a60*/  UMOV UR4, 0x400 ;  /* 0x0000040000047882 */ /* 0x000fc80000000000 */
[----:B------:R-:W-:-:S05]  /*0a70*/  VIADD R0, R4, 0x1800000 ;  /* 0x0180000004007836 */ /* 0x000fca0000000000 */
[----:B------:R-:W-:-:S04]  /*0a80*/  LOP3.LUT R0, R0, 0x7f800000, RZ, 0xc0, !PT ;  /* 0x7f80000000007812 */ /* 0x000fc800078ec0ff */
[----:B------:R-:W-:Y:S01]  /*0a90*/  ISETP.GT.U32.AND P0, PT, R0, 0x1ffffff, PT ;  /* 0x01ffffff0000780c */ /* 0x000fe20003f04070 */
[----:B-1----:R-:W-:-:S09]  /*0aa0*/  ULEA UR4, UR5, UR4, 0x18 ;  /* 0x0000000405047291 */ /* 0x002fd2000f8ec0ff */
[----:B------:R-:W1:Y:S03]  /*0ab0*/  LDS R5, [UR4] ;  /* 0x00000004ff057984 */ /* 0x000e660008000800 */
[----:B------:R-:W-:Y:S05]  /*0ac0*/  @P0 BRA `(.L_x_7) ;  /* 0x0000000000100947 */ /* 0x000fea0003800000 */
[----:B------:R-:W-:-:S07]  /*0ad0*/  MOV R2, 0xaf0 ;  /* 0x00000af000027802 */ /* 0x000fce0000000f00 */
[----:B01---5:R-:W-:Y:S05]  /*0ae0*/  CALL.REL.NOINC `($__internal_0_$__cuda_sm20_rcp_rn_f32_slowpath) ;  /* 0x0000000400ac7944 */ /* 0x023fea0003c00000 */
[----:B------:R-:W-:Y:S01]  /*0af0*/  IMAD.MOV.U32 R18, RZ, RZ, R0 ;  /* 0x000000ffff127224 */ /* 0x000fe200078e0000 */
[----:B------:R-:W-:Y:S06]  /*0b00*/  BRA `(.L_x_8) ;  /* 0x0000000000107947 */ /* 0x000fec0003800000 */
.L_x_7:
[----:B------:R-:W2:Y:S02]  /*0b10*/  MUFU.RCP R3, R4 ;  /* 0x0000000400037308 */ /* 0x000ea40000001000 */
[----:B--2---:R-:W-:-:S04]  /*0b20*/  FFMA R0, R4, R3, -1 ;  /* 0xbf80000004007423 */ /* 0x004fc80000000003 */
[----:B------:R-:W-:-:S04]  /*0b30*/  FADD.FTZ R0, -R0, -RZ ;  /* 0x800000ff00007221 */ /* 0x000fc80000010100 */
[----:B------:R-:W-:-:S07]  /*0b40*/  FFMA R18, R3, R0, R3 ;  /* 0x0000000003127223 */ /* 0x000fce0000000003 */
.L_x_8:
[----:B------:R-:W2:Y:S01]  /*0b50*/  LDC.64 R14, c[0x0][0x3b8] ;  /* 0x0000ee00ff0e7b82 */ /* 0x000ea20000000a00 */
[----:B-----5:R-:W-:Y:S01]  /*0b60*/  FMUL R18, R9, R18 ;  /* 0x0000001209127220 */ /* 0x020fe20000400000 */
[----:B------:R-:W3:Y:S01]  /*0b70*/  LDCU UR6, c[0x0][0x3b4] ;  /* 0x00007680ff0677ac */ /* 0x000ee20008000800 */
[----:B------:R-:W4:Y:S01]  /*0b80*/  LDCU UR10, c[0x0][0x3b8] ;  /* 0x00007700ff0a77ac */ /* 0x000f220008000800 */
[----:B------:R-:W0:Y:S01]  /*0b90*/  LDCU.64 UR4, c[0x0][0x3a8] ;  /* 0x00007500ff0477ac */ /* 0x000e220008000a00 */
[----:B------:R-:W0:Y:S01]  /*0ba0*/  LDCU.128 UR12, c[0x0][0x380] ;  /* 0x00007000ff0c77ac */ /* 0x000e220008000c00 */
[----:B--2---:R-:W-:Y:S01]  /*0bb0*/  IMAD R3, R14, R15, RZ ;  /* 0x0000000f0e037224 */ /* 0x004fe200078e02ff */
[----:B------:R-:W-:Y:S02]  /*0bc0*/  ISETP.NE.AND P0, PT, R15, RZ, PT ;  /* 0x000000ff0f00720c */ /* 0x000fe40003f05270 */
[----:B------:R-:W-:Y:S02]  /*0bd0*/  SHF.R.S32.HI R19, RZ, 0x1f, R15 ;  /* 0x0000001fff137819 */ /* 0x000fe4000001140f */
[----:B------:R-:W-:-:S02]  /*0be0*/  IABS R2, R3 ;  /* 0x0000000300027213 */ /* 0x000fc40000000000 */
[----:B------:R-:W-:Y:S02]  /*0bf0*/  LOP3.LUT R20, RZ, R15, RZ, 0x33, !PT ;  /* 0x0000000fff147212 */ /* 0x000fe400078e33ff */
[----:B------:R-:W2:Y:S08]  /*0c00*/  I2F.RP R0, R2 ;  /* 0x0000000200007306 */ /* 0x000eb00000209400 */
[----:B--2---:R-:W2:Y:S02]  /*0c10*/  MUFU.RCP R0, R0 ;  /* 0x0000000000007308 */ /* 0x004ea40000001000 */
[----:B--2---:R-:W-:-:S06]  /*0c20*/  VIADD R16, R0, 0xffffffe ;  /* 0x0ffffffe00107836 */ /* 0x004fcc0000000000 */
[----:B------:R2:W1:Y:S02]  /*0c30*/  F2I.FTZ.U32.TRUNC.NTZ R17, R16 ;  /* 0x0000001000117305 */ /* 0x000464000021f000 */
[----:B--2---:R-:W-:Y:S01]  /*0c40*/  IMAD.MOV.U32 R16, RZ, RZ, RZ ;  /* 0x000000ffff107224 */ /* 0x004fe200078e00ff */
[----:B-1----:R-:W-:-:S05]  /*0c50*/  IADD3 R13, PT, PT, RZ, -R17, RZ ;  /* 0x80000011ff0d7210 */ /* 0x002fca0007ffe0ff */
[----:B------:R-:W-:-:S04]  /*0c60*/  IMAD R13, R13, R2, RZ ;  /* 0x000000020d0d7224 */ /* 0x000fc800078e02ff */
[----:B------:R-:W-:Y:S01]  /*0c70*/  IMAD.HI.U32 R0, R17, R13, R16 ;  /* 0x0000000d11007227 */ /* 0x000fe200078e0010 */
[----:B0--34-:R-:W-:-:S07]  /*0c80*/  SHF.R.S32.HI R13, RZ, 0x1f, R14 ;  /* 0x0000001fff0d7819 */ /* 0x019fce000001140e */
.L_x_9:
[----:B0-----:R-:W0:Y:S01]  /*0c90*/  LDC R21, c[0x0][0x3bc] ;  /* 0x0000ef00ff157b82 */ /* 0x001e220000000800 */
        /* <DEDUP_REMOVED lines=9> */
[----:B------:R-:W-:Y:S01]  /*0d30*/  @!P3 IADD3 R15, PT, PT, R15, -R14, RZ ;  /* 0x8000000e0f0fb210 */ /* 0x000fe20007ffe0ff */
[----:B------:R-:W-:Y:S01]  /*0d40*/  @!P3 VIADD R17, R17, 0x1 ;  /* 0x000000011111b836 */ /* 0x000fe20000000000 */
[----:B------:R-:W-:Y:S02]  /*0d50*/  LOP3.LUT R14, R8, R3, RZ, 0x3c, !PT ;  /* 0x00000003080e7212 */ /* 0x000fe400078e3cff */
[----:B------:R-:W-:-:S02]  /*0d60*/  ISETP.GE.U32.AND P2, PT, R15, R2, PT ;  /* 0x000000020f00720c */ /* 0x000fc40003f46070 */
[----:B------:R-:W-:Y:S02]  /*0d70*/  ISETP.GE.AND P1, PT, R14, RZ, PT ;  /* 0x000000ff0e00720c */ /* 0x000fe40003f26270 */
[----:B------:R-:W-:Y:S01]  /*0d80*/  ISETP.NE.AND P3, PT, R3, RZ, PT ;  /* 0x000000ff0300720c */ /* 0x000fe20003f65270 */
[----:B0-----:R-:W0:Y:S08]  /*0d90*/  MUFU.RCP R22, R22 ;  /* 0x0000001600167308 */ /* 0x001e300000001000 */
[----:B------:R-:W-:-:S05]  /*0da0*/  @P2 IADD3 R17, PT, PT, R17, 0x1, RZ ;  /* 0x0000000111112810 */ /* 0x000fca0007ffe0ff */
[----:B------:R-:W-:Y:S01]  /*0db0*/  @!P1 IMAD.MOV R17, RZ, RZ, -R17 ;  /* 0x000000ffff119224 */ /* 0x000fe200078e0a11 */
[----:B------:R-:W-:Y:S01]  /*0dc0*/  @!P3 LOP3.LUT R17, RZ, R3, RZ, 0x33, !PT ;  /* 0x00000003ff11b212 */ /* 0x000fe200078e33ff */
[----:B0-----:R-:W-:-:S03]  /*0dd0*/  VIADD R14, R22, 0xffffffe ;  /* 0x0ffffffe160e7836 */ /* 0x001fc60000000000 */
[----:B------:R-:W-:Y:S01]  /*0de0*/  IADD3 R22, PT, PT, -R17, RZ, RZ ;  /* 0x000000ff11167210 */ /* 0x000fe20007ffe1ff */
[----:B------:R0:W1:Y:S04]  /*0df0*/  F2I.FTZ.U32.TRUNC.NTZ R15, R14 ;  /* 0x0000000e000f7305 */ /* 0x000068000021f000 */
[----:B------:R-:W-:-:S05]  /*0e00*/  IMAD R22, R3, R22, R8 ;  /* 0x0000001603167224 */ /* 0x000fca00078e0208 */
[----:B------:R-:W-:Y:S01]  /*0e10*/  IABS R24, R22 ;  /* 0x0000001600187213 */ /* 0x000fe20000000000 */
[----:B0-----:R-:W-:Y:S02]  /*0e20*/  IMAD.MOV.U32 R14, RZ, RZ, RZ ;  /* 0x000000ffff0e7224 */ /* 0x001fe400078e00ff */
[----:B-1----:R-:W-:-:S04]  /*0e30*/  IMAD.MOV R23, RZ, RZ, -R15 ;  /* 0x000000ffff177224 */ /* 0x002fc800078e0a0f */
[----:B------:R-:W-:-:S04]  /*0e40*/  IMAD R23, R23, R16, RZ ;  /* 0x0000001017177224 */ /* 0x000fc800078e02ff */
[----:B------:R-:W-:-:S04]  /*0e50*/  IMAD.HI.U32 R14, R15, R23, R14 ;  /* 0x000000170f0e7227 */ /* 0x000fc800078e000e */
[----:B------:R-:W-:-:S04]  /*0e60*/  IMAD.MOV.U32 R15, RZ, RZ, R24 ;  /* 0x000000ffff0f7224 */ /* 0x000fc800078e0018 */
[----:B------:R-:W-:-:S05]  /*0e70*/  IMAD.HI.U32 R23, R14, R15, RZ ;  /* 0x0000000f0e177227 */ /* 0x000fca00078e00ff */
[----:B------:R-:W-:-:S05]  /*0e80*/  IADD3 R14, PT, PT, -R23, RZ, RZ ;  /* 0x000000ff170e7210 */ /* 0x000fca0007ffe1ff */
[----:B------:R-:W-:Y:S01]  /*0e90*/  IMAD R15, R16, R14, R15 ;  /* 0x0000000e100f7224 */ /* 0x000fe200078e020f */
[----:B------:R-:W-:-:S04]  /*0ea0*/  LOP3.LUT R14, R22, R21, RZ, 0x3c, !PT ;  /* 0x00000015160e7212 */ /* 0x000fc800078e3cff */
[----:B------:R-:W-:Y:S02]  /*0eb0*/  ISETP.GT.U32.AND P2, PT, R16, R15, PT ;  /* 0x0000000f1000720c */ /* 0x000fe40003f44070 */
[----:B------:R-:W-:Y:S01]  /*0ec0*/  ISETP.GE.AND P3, PT, R14, RZ, PT ;  /* 0x000000ff0e00720c */ /* 0x000fe20003f66270 */
[----:B------:R-:W-:-:S10]  /*0ed0*/  IMAD.MOV.U32 R14, RZ, RZ, R12 ;  /* 0x000000ffff0e7224 */ /* 0x000fd400078e000c */
[----:B------:R-:W-:Y:S02]  /*0ee0*/  @!P2 IMAD.IADD R15, R15, 0x1, -R16 ;  /* 0x000000010f0fa824 */ /* 0x000fe400078e0a10 */
[----:B------:R-:W-:-:S03]  /*0ef0*/  @!P2 VIADD R23, R23, 0x1 ;  /* 0x000000011717a836 */ /* 0x000fc60000000000 */
[----:B------:R-:W-:Y:S01]  /*0f00*/  ISETP.GE.U32.AND P1, PT, R15, R16, PT ;  /* 0x000000100f00720c */ /* 0x000fe20003f26070 */
[----:B------:R-:W-:Y:S01]  /*0f10*/  IMAD.MOV.U32 R15, RZ, RZ, RZ ;  /* 0x000000ffff0f7224 */ /* 0x000fe200078e00ff */
[----:B------:R-:W-:Y:S01]  /*0f20*/  SHF.R.S32.HI R16, RZ, 0x1f, R17 ;  /* 0x0000001fff107819 */ /* 0x000fe20000011411 */
[----:B------:R-:W-:-:S04]  /*0f30*/  IMAD.WIDE.U32 R14, R17, UR6, R14 ;  /* 0x00000006110e7c25 */ /* 0x000fc8000f8e000e */
[----:B------:R-:W-:-:S06]  /*0f40*/  IMAD R17, R16, UR6, RZ ;  /* 0x0000000610117c24 */ /* 0x000fcc000f8e02ff */
[----:B------:R-:W-:Y:S01]  /*0f50*/  @P1 IADD3 R23, PT, PT, R23, 0x1, RZ ;  /* 0x0000000117171810 */ /* 0x000fe20007ffe0ff */
[----:B------:R-:W-:-:S03]  /*0f60*/  IMAD.IADD R15, R15, 0x1, R17 ;  /* 0x000000010f0f7824 */ /* 0x000fc600078e0211 */
[----:B------:R-:W-:Y:S01]  /*0f70*/  @!P3 IADD3 R23, PT, PT, -R23, RZ, RZ ;  /* 0x000000ff1717b210 */ /* 0x000fe20007ffe1ff */
[----:B------:R-:W-:-:S03]  /*0f80*/  IMAD R15, R15, UR10, RZ ;  /* 0x0000000a0f0f7c24 */ /* 0x000fc6000f8e02ff */
[----:B------:R-:W-:Y:S01]  /*0f90*/  SEL R16, R20, R23, !P0 ;  /* 0x0000001714107207 */ /* 0x000fe20004000000 */
[----:B------:R-:W-:-:S03]  /*0fa0*/  IMAD R15, R13, R14, R15 ;  /* 0x0000000e0d0f7224 */ /* 0x000fc600078e020f */
[--C-:B------:R-:W-:Y:S01]  /*0fb0*/  SHF.R.S32.HI R17, RZ, 0x1f, R16.reuse ;  /* 0x0000001fff117819 */ /* 0x100fe20000011410 */
[--C-:B------:R-:W-:Y:S02]  /*0fc0*/  IMAD.MOV R23, RZ, RZ, -R16.reuse ;  /* 0x000000ffff177224 */ /* 0x100fe400078e0a10 */
[----:B------:R-:W-:-:S04]  /*0fd0*/  IMAD.WIDE.U32 R16, R14, UR10, R16 ;  /* 0x0000000a0e107c25 */ /* 0x000fc8000f8e0010 */
[----:B------:R-:W-:Y:S01]  /*0fe0*/  IMAD R14, R21, R23, R22 ;  /* 0x00000017150e7224 */ /* 0x000fe200078e0216 */
[----:B------:R-:W-:-:S04]  /*0ff0*/  IADD3 R22, PT, PT, R17, R15, RZ ;  /* 0x0000000f11167210 */ /* 0x000fc80007ffe0ff */
[--C-:B------:R-:W-:Y:S01]  /*1000*/  SHF.R.S32.HI R15, RZ, 0x1f, R14.reuse ;  /* 0x0000001fff0f7819 */ /* 0x100fe2000001140e */
[-C--:B------:R-:W-:Y:S02]  /*1010*/  IMAD R22, R22, R21.reuse, RZ ;  /* 0x0000001516167224 */ /* 0x080fe400078e02ff */
[----:B------:R-:W-:-:S04]  /*1020*/  IMAD.WIDE.U32 R14, R16, R21, R14 ;  /* 0x00000015100e7225 */ /* 0x000fc800078e000e */
[----:B------:R-:W-:Y:S02]  /*1030*/  IMAD R21, R19, R16, R22 ;  /* 0x0000001013157224 */ /* 0x000fe400078e0216 */
[----:B------:R-:W-:Y:S02]  /*1040*/  IMAD.SHL.U32 R22, R14, 0x4, RZ ;  /* 0x000000040e167824 */ /* 0x000fe400078e00ff */
[----:B------:R-:W-:-:S03]  /*1050*/  IMAD.IADD R21, R15, 0x1, R21 ;  /* 0x000000010f157824 */ /* 0x000fc600078e0215 */
[----:B------:R-:W-:Y:S02]  /*1060*/  IADD3 R16, P1, PT, R22, UR14, RZ ;  /* 0x0000000e16107c10 */ /* 0x000fe4000ff3e0ff */
[----:B------:R-:W-:Y:S02]  /*1070*/  SHF.L.U64.HI R21, R14, 0x2, R21 ;  /* 0x000000020e157819 */ /* 0x000fe40000010215 */
[----:B------:R-:W-:Y:S02]  /*1080*/  IADD3 R14, P2, PT, R22, UR12, RZ ;  /* 0x0000000c160e7c10 */ /* 0x000fe4000ff5e0ff */
[C---:B------:R-:W-:Y:S02]  /*1090*/  IADD3.X R17, PT, PT, R21.reuse, UR15, RZ, P1, !PT ;  /* 0x0000000f15117c10 */ /* 0x040fe40008ffe4ff */
[----:B------:R-:W-:-:S04]  /*10a0*/  IADD3.X R15, PT, PT, R21, UR13, RZ, P2, !PT ;  /* 0x0000000d150f7c10 */ /* 0x000fc800097fe4ff */
[----:B------:R-:W2:Y:S04]  /*10b0*/  LDG.E.CONSTANT R17, desc[UR8][R16.64] ;  /* 0x0000000810117981 */ /* 0x000ea8000c1e9900 */
[----:B------:R-:W3:Y:S01]  /*10c0*/  LDG.E.CONSTANT R14, desc[UR8][R14.64] ;  /* 0x000000080e0e7981 */ /* 0x000ee2000c1e9900 */
[----:B------:R-:W-:Y:S02]  /*10d0*/  IADD3 R22, P1, PT, R22, UR4, RZ ;  /* 0x0000000416167c10 */ /* 0x000fe4000ff3e0ff */
[----:B------:R-:W-:Y:S01]  /*10e0*/  IADD3 R8, PT, PT, R8, UR7, RZ ;  /* 0x0000000708087c10 */ /* 0x000fe2000fffe0ff */
[----:B--2---:R-:W-:Y:S01]  /*10f0*/  FADD R24, -R10, R17 ;  /* 0x000000110a187221 */ /* 0x004fe20000000100 */
[----:B---3--:R-:W-:-:S03]  /*1100*/  FMUL R23, R14, R11 ;  /* 0x0000000b0e177220 */ /* 0x008fc60000400000 */
[----:B------:R-:W-:Y:S01]  /*1110*/  FMUL R25, R9, R24 ;  /* 0x0000001809197220 */ /* 0x000fe20000400000 */
[----:B------:R-:W-:-:S04]  /*1120*/  FFMA R23, R4, R23, -R5 ;  /* 0x0000001704177223 */ /* 0x000fc80000000805 */
[----:B------:R-:W-:Y:S01]  /*1130*/  FFMA R25, -R6, R25, R23 ;  /* 0x0000001906197223 */ /* 0x000fe20000000117 */
[----:B------:R-:W-:Y:S02]  /*1140*/  IADD3.X R23, PT, PT, R21, UR5, RZ, P1, !PT ;  /* 0x0000000515177c10 */ /* 0x000fe40008ffe4ff */
[----:B------:R-:W-:Y:S01]  /*1150*/  ISETP.GE.AND P1, PT, R8, R7, PT ;  /* 0x000000070800720c */ /* 0x000fe20003f26270 */
[----:B------:R-:W-:-:S05]  /*1160*/  FMUL R25, R18, R25 ;  /* 0x0000001912197220 */ /* 0x000fca0000400000 */
[----:B------:R0:W-:Y:S07]  /*1170*/  STG.E desc[UR8][R22.64], R25 ;  /* 0x0000001916007986 */ /* 0x0001ee000c101908 */
[----:B------:R-:W-:Y:S05]  /*1180*/  @!P1 BRA `(.L_x_9) ;  /* 0xfffffff800c09947 */ /* 0x000fea000383ffff */
[----:B------:R-:W-:Y:S05]  /*1190*/  EXIT ;  /* 0x000000000000794d */ /* 0x000fea0003800000 */
        .weak           $__internal_0_$__cuda_sm20_rcp_rn_f32_slowpath
        .type           $__internal_0_$__cuda_sm20_rcp_rn_f32_slowpath,@function
        .size           $__internal_0_$__cuda_sm20_rcp_rn_f32_slowpath,(.L_x_94 - $__internal_0_$__cuda_sm20_rcp_rn_f32_slowpath)
$__internal_0_$__cuda_sm20_rcp_rn_f32_slowpath:
[----:B------:R-:W-:-:S05]  /*11a0*/  IMAD.SHL.U32 R0, R4, 0x2, RZ ;  /* 0x0000000204007824 */ /* 0x000fca00078e00ff */
[----:B------:R-:W-:-:S04]  /*11b0*/  SHF.R.U32.HI R0, RZ, 0x18, R0 ;  /* 0x00000018ff007819 */ /* 0x000fc80000011600 */
[----:B------:R-:W-:-:S13]  /*11c0*/  ISETP.NE.U32.AND P0, PT, R0, RZ, PT ;  /* 0x000000ff0000720c */ /* 0x000fda0003f05070 */
[----:B------:R-:W-:Y:S05]  /*11d0*/  @P0 BRA `(.L_x_10) ;  /* 0x00000000002c0947 */ /* 0x000fea0003800000 */
[----:B------:R-:W-:-:S05]  /*11e0*/  IMAD.SHL.U32 R0, R4, 0x2, RZ ;  /* 0x0000000204007824 */ /* 0x000fca00078e00ff */
[----:B------:R-:W-:-:S13]  /*11f0*/  ISETP.NE.AND P0, PT, R0, RZ, PT ;  /* 0x000000ff0000720c */ /* 0x000fda0003f05270 */
[----:B------:R2:W3:Y:S01]  /*1200*/  @!P0 MUFU.RCP R0, R4 ;  /* 0x0000000400008308 */ /* 0x0004e20000001000 */
[----:B------:R-:W-:Y:S05]  /*1210*/  @!P0 BRA `(.L_x_11) ;  /* 0x0000000000a48947 */ /* 0x000fea0003800000 */
[----:B------:R-:W-:-:S04]  /*1220*/  FFMA R3, R4, 1.84467440737095516160e+19, RZ ;  /* 0x5f80000004037823 */ /* 0x000fc800000000ff */
[----:B---3--:R-:W0:Y:S02]  /*1230*/  MUFU.RCP R0, R3 ;  /* 0x0000000300007308 */ /* 0x008e240000001000 */
[----:B0-----:R-:W-:-:S04]  /*1240*/  FFMA R13, R3, R0, -1 ;  /* 0xbf800000030d7423 */ /* 0x001fc80000000000 */
[----:B------:R-:W-:-:S04]  /*1250*/  FADD.FTZ R13, -R13, -RZ ;  /* 0x800000ff0d0d7221 */ /* 0x000fc80000010100 */
[----:B------:R-:W-:-:S04]  /*1260*/  FFMA R0, R0, R13, R0 ;  /* 0x0000000d00007223 */ /* 0x000fc80000000000 */
[----:B------:R-:W-:Y:S01]  /*1270*/  FFMA R0, R0, 1.84467440737095516160e+19, RZ ;  /* 0x5f80000000007823 */ /* 0x000fe200000000ff */
[----:B------:R-:W-:Y:S06]  /*1280*/  BRA `(.L_x_11) ;  /* 0x0000000000887947 */ /* 0x000fec0003800000 */
.L_x_10:
[----:B------:R-:W-:-:S04]  /*1290*/  IADD3 R3, PT, PT, R0, -0xfd, RZ ;  /* 0xffffff0300037810 */ /* 0x000fc80007ffe0ff */
[----:B------:R-:W-:-:S13]  /*12a0*/  ISETP.GT.U32.AND P0, PT, R3, 0x1, PT ;  /* 0x000000010300780c */ /* 0x000fda0003f04070 */
[----:B------:R-:W-:Y:S05]  /*12b0*/  @P0 BRA `(.L_x_12) ;  /* 0x0000000000780947 */ /* 0x000fea0003800000 */
[----:B------:R-:W-:Y:S01]  /*12c0*/  LOP3.LUT R13, R4, 0x7fffff, RZ, 0xc0, !PT ;  /* 0x007fffff040d7812 */ /* 0x000fe200078ec0ff */
[----:B------:R-:W-:-:S03]  /*12d0*/  IMAD.MOV.U32 R18, RZ, RZ, 0x3 ;  /* 0x00000003ff127424 */ /* 0x000fc600078e00ff */
[----:B------:R-:W-:Y:S02]  /*12e0*/  LOP3.LUT R13, R13, 0x3f800000, RZ, 0xfc, !PT ;  /* 0x3f8000000d0d7812 */ /* 0x000fe400078efcff */
[----:B------:R-:W-:Y:S02]  /*12f0*/  SHF.L.U32 R17, R18, R3, RZ ;  /* 0x0000000312117219 */ /* 0x000fe400000006ff */
[----:B------:R-:W0:Y:S02]  /*1300*/  MUFU.RCP R14, R13 ;  /* 0x0000000d000e7308 */ /* 0x000e240000001000 */
[----:B0-----:R-:W-:-:S04]  /*1310*/  FFMA R15, R13, R14, -1 ;  /* 0xbf8000000d0f7423 */ /* 0x001fc8000000000e */
[----:B------:R-:W-:-:S04]  /*1320*/  FADD.FTZ R15, -R15, -RZ ;  /* 0x800000ff0f0f7221 */ /* 0x000fc80000010100 */
[CCC-:B------:R-:W-:Y:S01]  /*1330*/  FFMA.RM R16, R14.reuse, R15.reuse, R14.reuse ;  /* 0x0000000f0e107223 */ /* 0x1c0fe2000000400e */
[----:B------:R-:W-:-:S04]  /*1340*/  FFMA.RP R15, R14, R15, R14 ;  /* 0x0000000f0e0f7223 */ /* 0x000fc8000000800e */
[C---:B------:R-:W-:Y:S02]  /*1350*/  LOP3.LUT R14, R16.reuse, 0x7fffff, RZ, 0xc0, !PT ;  /* 0x007fffff100e7812 */ /* 0x040fe400078ec0ff */
[----:B------:R-:W-:Y:S02]  /*1360*/  FSETP.NEU.FTZ.AND P0, PT, R16, R15, PT ;  /* 0x0000000f1000720b */ /* 0x000fe40003f1d000 */
[----:B------:R-:W-:Y:S02]  /*1370*/  LOP3.LUT R14, R14, 0x800000, RZ, 0xfc, !PT ;  /* 0x008000000e0e7812 */ /* 0x000fe400078efcff */
[----:B------:R-:W-:Y:S02]  /*1380*/  SEL R15, RZ, 0xffffffff, !P0 ;  /* 0xffffffffff0f7807 */ /* 0x000fe40004000000 */
[----:B------:R-:W-:-:S03]  /*1390*/  LOP3.LUT R16, R17, R14, RZ, 0xc0, !PT ;  /* 0x0000000e11107212 */ /* 0x000fc600078ec0ff */
[----:B------:R-:W-:Y:S01]  /*13a0*/  IMAD.MOV R15, RZ, RZ, -R15 ;  /* 0x000000ffff0f7224 */ /* 0x000fe200078e0a0f */
[----:B------:R-:W-:-:S04]  /*13b0*/  SHF.R.U32.HI R16, RZ, R3, R16 ;  /* 0x00000003ff107219 */ /* 0x000fc80000011610 */
[----:B------:R-:W-:Y:S02]  /*13c0*/  LOP3.LUT P1, RZ, R15, R3, R14, 0xf8, !PT ;  /* 0x000000030fff7212 */ /* 0x000fe4000782f80e */
[C---:B------:R-:W-:Y:S02]  /*13d0*/  LOP3.LUT P0, RZ, R16.reuse, 0x1, RZ, 0xc0, !PT ;  /* 0x0000000110ff7812 */ /* 0x040fe4000780c0ff */
[----:B------:R-:W-:-:S04]  /*13e0*/  LOP3.LUT P2, RZ, R16, 0x2, RZ, 0xc0, !PT ;  /* 0x0000000210ff7812 */ /* 0x000fc8000784c0ff */
[----:B------:R-:W-:Y:S02]  /*13f0*/  PLOP3.LUT P0, PT, P0, P1, P2, 0xe0, 0x0 ;  /* 0x000000000000781c */ /* 0x000fe40000703c20 */
[----:B------:R-:W-:Y:S02]  /*1400*/  LOP3.LUT P1, RZ, R4, 0x7fffff, RZ, 0xc0, !PT ;  /* 0x007fffff04ff7812 */ /* 0x000fe4000782c0ff */
[----:B------:R-:W-:-:S04]  /*1410*/  SEL R3, RZ, 0x1, !P0 ;  /* 0x00000001ff037807 */ /* 0x000fc80004000000 */
[----:B------:R-:W-:-:S04]  /*1420*/  IADD3 R3, PT, PT, -R3, RZ, RZ ;  /* 0x000000ff03037210 */ /* 0x000fc80007ffe1ff */
[----:B------:R-:W-:Y:S01]  /*1430*/  ISETP.GE.AND P0, PT, R3, RZ, PT ;  /* 0x000000ff0300720c */ /* 0x000fe20003f06270 */
[----:B------:R-:W-:-:S05]  /*1440*/  VIADD R3, R0, 0xffffff04 ;  /* 0xffffff0400037836 */ /* 0x000fca0000000000 */
[----:B------:R-:W-:-:S07]  /*1450*/  SHF.R.U32.HI R3, RZ, R3, R14 ;  /* 0x00000003ff037219 */ /* 0x000fce000001160e */
[----:B------:R-:W-:-:S05]  /*1460*/  @!P0 VIADD R3, R3, 0x1 ;  /* 0x0000000103038836 */ /* 0x000fca0000000000 */
[----:B------:R-:W-:-:S04]  /*1470*/  @!P1 SHF.L.U32 R3, R3, 0x1, RZ ;  /* 0x0000000103039819 */ /* 0x000fc800000006ff */
[----:B------:R-:W-:Y:S01]  /*1480*/  LOP3.LUT R0, R3, 0x80000000, R4, 0xf8, !PT ;  /* 0x8000000003007812 */ /* 0x000fe200078ef804 */
[----:B------:R-:W-:Y:S06]  /*1490*/  BRA `(.L_x_11) ;  /* 0x0000000000047947 */ /* 0x000fec0003800000 */
.L_x_12:
[----:B------:R0:W1:Y:S02]  /*14a0*/  MUFU.RCP R0, R4 ;  /* 0x0000000400007308 */ /* 0x0000640000001000 */
.L_x_11:
[----:B------:R-:W-:-:S04]  /*14b0*/  IMAD.MOV.U32 R3, RZ, RZ, 0x0 ;  /* 0x00000000ff037424 */ /* 0x000fc800078e00ff */
[----:B0123--:R-:W-:Y:S05]  /*14c0*/  RET.REL.NODEC R2 `(_ZN36_GLOBAL__N__80ae2b0c_4_k_cu_db92b4fc16bn_bwd_dx_kernelILb0EEEvPKfS2_S2_S2_S2_Pfiiiib) ;  /* 0xffffffe802cc7950 */ /* 0x00ffea0003c3ffff */
.L_x_13:
[----:B------:R-:W-:-:S00]  /*14d0*/  BRA `(.L_x_13) ;  /* 0xfffffffc00fc7947 */ /* 0x000fc0000383ffff */
[----:B------:R-:W-:-:S00]  /*14e0*/  NOP ;  /* 0x0000000000007918 */ /* 0x000fc00000000000 */
        /* <DEDUP_REMOVED lines=9> */
.L_x_94:


//--------------------- .text._ZN36_GLOBAL__N__80ae2b0c_4_k_cu_db92b4fc16bn_bwd_dx_kernelILb1EEEvPKfS2_S2_S2_S2_Pfiiiib --------------------------
	.section	.text._ZN36_GLOBAL__N__80ae2b0c_4_k_cu_db92b4fc16bn_bwd_dx_kernelILb1EEEvPKfS2_S2_S2_S2_Pfiiiib,"ax",@progbits
	.align	128
.text._ZN36_GLOBAL__N__80ae2b0c_4_k_cu_db92b4fc16bn_bwd_dx_kernelILb1EEEvPKfS2_S2_S2_S2_Pfiiiib:
        .type           _ZN36_GLOBAL__N__80ae2b0c_4_k_cu_db92b4fc16bn_bwd_dx_kernelILb1EEEvPKfS2_S2_S2_S2_Pfiiiib,@function
        .size           _ZN36_GLOBAL__N__80ae2b0c_4_k_cu_db92b4fc16bn_bwd_dx_kernelILb1EEEvPKfS2_S2_S2_S2_Pfiiiib,(.L_x_96 - _ZN36_GLOBAL__N__80ae2b0c_4_k_cu_db92b4fc16bn_bwd_dx_kernelILb1EEEvPKfS2_S2_S2_S2_Pfiiiib)
        .other          _ZN36_GLOBAL__N__80ae2b0c_4_k_cu_db92b4fc16bn_bwd_dx_kernelILb1EEEvPKfS2_S2_S2_S2_Pfiiiib,@"STO_CUDA_ENTRY STV_DEFAULT"
_ZN36_GLOBAL__N__80ae2b0c_4_k_cu_db92b4fc16bn_bwd_dx_kernelILb1EEEvPKfS2_S2_S2_S2_Pfiiiib:
        /* <DEDUP_REMOVED lines=36> */
[----:B------:R-:W-:Y:S01]  /*0240*/  IMAD R2, R12, R13, RZ ;  /* 0x0000000d0c027224 */ /* 0x000fe200078e02ff */
[----:B------:R-:W0:Y:S01]  /*0250*/  LDC R9, c[0x0][0x3bc] ;  /* 0x0000ef00ff097b82 */ /* 0x000e220000000800 */
[----:B------:R-:W-:Y:S01]  /*0260*/  ISETP.NE.AND P0, PT, R13, RZ, PT ;  /* 0x000000ff0d00720c */ /* 0x000fe20003f05270 */
[----:B------:R-:W-:Y:S01]  /*0270*/  IMAD.MOV.U32 R18, RZ, RZ, RZ ;  /* 0x000000ffff127224 */ /* 0x000fe200078e00ff */
[----:B------:R-:W-:Y:S02]  /*0280*/  MOV R19, R5 ;  /* 0x0000000500137202 */ /* 0x000fe40000000f00 */
[----:B------:R-:W-:-:S04]  /*0290*/  IABS R3, R2 ;  /* 0x0000000200037213 */ /* 0x000fc80000000000 */
[----:B------:R-:W1:Y:S08]  /*02a0*/  I2F.RP R0, R3 ;  /* 0x0000000300007306 */ /* 0x000e700000209400 */
[----:B-1----:R-:W1:Y:S02]  /*02b0*/  MUFU.RCP R0, R0 ;  /* 0x0000000000007308 */ /* 0x002e640000001000 */
[----:B-1----:R-:W-:Y:S01]  /*02c0*/  IADD3 R14, PT, PT, R0, 0xffffffe, RZ ;  /* 0x0ffffffe000e7810 */ /* 0x002fe20007ffe0ff */
[----:B------:R-:W-:-:S05]  /*02d0*/  IMAD.MOV.U32 R0, RZ, RZ, RZ ;  /* 0x000000ffff007224 */ /* 0x000fca00078e00ff */
[----:B------:R1:W2:Y:S02]  /*02e0*/  F2I.FTZ.U32.TRUNC.NTZ R15, R14 ;  /* 0x0000000e000f7305 */ /* 0x0002a4000021f000 */
[----:B-1----:R-:W-:Y:S02]  /*02f0*/  IMAD.MOV.U32 R14, RZ, RZ, RZ ;  /* 0x000000ffff0e7224 */ /* 0x002fe400078e00ff */
[----:B--2---:R-:W-:-:S04]  /*0300*/  IMAD.MOV R12, RZ, RZ, -R15 ;  /* 0x000000ffff0c7224 */ /* 0x004fc800078e0a0f */
[----:B------:R-:W-:Y:S01]  /*0310*/  IMAD R11, R12, R3, RZ ;  /* 0x000000030c0b7224 */ /* 0x000fe200078e02ff */
[----:B------:R-:W-:Y:S02]  /*0320*/  SHF.R.S32.HI R12, RZ, 0x1f, R13 ;  /* 0x0000001fff0c7819 */ /* 0x000fe4000001140d */
[----:B------:R-:W-:Y:S01]  /*0330*/  LOP3.LUT R13, RZ, R13, RZ, 0x33, !PT ;  /* 0x0000000dff0d7212 */ /* 0x000fe200078e33ff */
[----:B0-----:R-:W-:-:S07]  /*0340*/  IMAD.HI.U32 R11, R15, R11, R14 ;  /* 0x0000000b0f0b7227 */ /* 0x001fce00078e000e */
.L_x_16:
[----:B------:R-:W-:Y:S02]  /*0350*/  IABS R15, R2 ;  /* 0x00000002000f7213 */ /* 0x000fe40000000000 */
[----:B------:R-:W-:Y:S02]  /*0360*/  IABS R14, R19 ;  /* 0x00000013000e7213 */ /* 0x000fe40000000000 */
[----:B------:R-:W-:Y:S01]  /*0370*/  IABS R16, R9 ;  /* 0x0000000900107213 */ /* 0x000fe20000000000 */
[----:B------:R-:W-:Y:S02]  /*0380*/  IMAD.MOV R15, RZ, RZ, -R15 ;  /* 0x000000ffff0f7224 */ /* 0x000fe400078e0a0f */
[----:B------:R-:W-:Y:S01]  /*0390*/  IMAD.HI.U32 R17, R11, R14, RZ ;  /* 0x0000000e0b117227 */ /* 0x000fe200078e00ff */
[----:B------:R-:W0:Y:S03]  /*03a0*/  I2F.RP R20, R16 ;  /* 0x0000001000147306 */ /* 0x000e260000209400 */
[----:B------:R-:W-:Y:S01]  /*03b0*/  IMAD R14, R17, R15, R14 ;  /* 0x0000000f110e7224 */ /* 0x000fe200078e020e */
[----:B------:R-:W-:-:S04]  /*03c0*/  IABS R15, R2 ;  /* 0x00000002000f7213 */ /* 0x000fc80000000000 */
[----:B------:R-:W-:Y:S01]  /*03d0*/  ISETP.GT.U32.AND P3, PT, R3, R14, PT ;  /* 0x0000000e0300720c */ /* 0x000fe20003f64070 */
[----:B0-----:R-:W0:-:S12]  /*03e0*/  MUFU.RCP R20, R20 ;  /* 0x0000001400147308 */ /* 0x001e180000001000 */
[----:B------:R-:W-:Y:S02]  /*03f0*/  @!P3 IMAD.IADD R14, R14, 0x1, -R15 ;  /* 0x000000010e0eb824 */ /* 0x000fe400078e0a0f */
[----:B------:R-:W-:Y:S01]  /*0400*/  @!P3 VIADD R17, R17, 0x1 ;  /* 0x000000011111b836 */ /* 0x000fe20000000000 */
[----:B------:R-:W-:Y:S02]  /*0410*/  ISETP.NE.AND P3, PT, R2, RZ, PT ;  /* 0x000000ff0200720c */ /* 0x000fe40003f65270 */
[----:B------:R-:W-:Y:S02]  /*0420*/  ISETP.GE.U32.AND P1, PT, R14, R3, PT ;  /* 0x000000030e00720c */ /* 0x000fe40003f26070 */
[----:B------:R-:W-:-:S04]  /*0430*/  LOP3.LUT R14, R19, R2, RZ, 0x3c, !PT ;  /* 0x00000002130e7212 */ /* 0x000fc800078e3cff */
[----:B------:R-:W-:Y:S02]  /*0440*/  ISETP.GE.AND P2, PT, R14, RZ, PT ;  /* 0x000000ff0e00720c */ /* 0x000fe40003f46270 */
[----:B0-----:R-:W-:-:S04]  /*0450*/  IADD3 R14, PT, PT, R20, 0xffffffe, RZ ;  /* 0x0ffffffe140e7810 */ /* 0x001fc80007ffe0ff */
[----:B------:R0:W1:Y:S01]  /*0460*/  F2I.FTZ.U32.TRUNC.NTZ R15, R14 ;  /* 0x0000000e000f7305 */ /* 0x000062000021f000 */
[----:B------:R-:W-:-:S06]  /*0470*/  @P1 VIADD R17, R17, 0x1 ;  /* 0x0000000111111836 */ /* 0x000fcc0000000000 */
[----:B------:R-:W-:Y:S01]  /*0480*/  @!P2 IMAD.MOV R17, RZ, RZ, -R17 ;  /* 0x000000ffff11a224 */ /* 0x000fe200078e0a11 */
[----:B------:R-:W-:Y:S01]  /*0490*/  @!P3 LOP3.LUT R17, RZ, R2, RZ, 0x33, !PT ;  /* 0x00000002ff11b212 */ /* 0x000fe200078e33ff */
[----:B0-----:R-:W-:-:S04]  /*04a0*/  IMAD.MOV.U32 R14, RZ, RZ, RZ ;  /* 0x000000ffff0e7224 */ /* 0x001fc800078e00ff */
[----:B------:R-:W-:Y:S01]  /*04b0*/  IMAD.MOV R20, RZ, RZ, -R17 ;  /* 0x000000ffff147224 */ /* 0x000fe200078e0a11 */
[----:B-1----:R-:W-:-:S03]  /*04c0*/  IADD3 R21, PT, PT, RZ, -R15, RZ ;  /* 0x8000000fff157210 */ /* 0x002fc60007ffe0ff */
[----:B------:R-:W-:Y:S02]  /*04d0*/  IMAD R20, R2, R20, R19 ;  /* 0x0000001402147224 */ /* 0x000fe400078e0213 */
[----:B------:R-:W-:-:S03]  /*04e0*/  IMAD R21, R21, R16, RZ ;  /* 0x0000001015157224 */ /* 0x000fc600078e02ff */
[----:B------:R-:W-:Y:S01]  /*04f0*/  IABS R22, R20 ;  /* 0x0000001400167213 */ /* 0x000fe20000000000 */
[----:B------:R-:W-:-:S04]  /*0500*/  IMAD.HI.U32 R14, R15, R21, R14 ;  /* 0x000000150f0e7227 */ /* 0x000fc800078e000e */
[----:B------:R-:W-:-:S04]  /*0510*/  IMAD.MOV.U32 R15, RZ, RZ, R22 ;  /* 0x000000ffff0f7224 */ /* 0x000fc800078e0016 */
[----:B------:R-:W-:-:S05]  /*0520*/  IMAD.HI.U32 R14, R14, R15, RZ ;  /* 0x0000000f0e0e7227 */ /* 0x000fca00078e00ff */
[----:B------:R-:W-:-:S05]  /*0530*/  IADD3 R21, PT, PT, -R14, RZ, RZ ;  /* 0x000000ff0e157210 */ /* 0x000fca0007ffe1ff */
[----:B------:R-:W-:-:S05]  /*0540*/  IMAD R15, R16, R21, R15 ;  /* 0x00000015100f7224 */ /* 0x000fca00078e020f */
[----:B------:R-:W-:-:S13]  /*0550*/  ISETP.GT.U32.AND P2, PT, R16, R15, PT ;  /* 0x0000000f1000720c */ /* 0x000fda0003f44070 */
[----:B------:R-:W-:Y:S02]  /*0560*/  @!P2 IMAD.IADD R15, R15, 0x1, -R16 ;  /* 0x000000010f0fa824 */ /* 0x000fe400078e0a10 */
[----:B------:R-:W-:-:S03]  /*0570*/  @!P2 VIADD R14, R14, 0x1 ;  /* 0x000000010e0ea836 */ /* 0x000fc60000000000 */
[----:B------:R-:W-:Y:S02]  /*0580*/  ISETP.GE.U32.AND P1, PT, R15, R16, PT ;  /* 0x000000100f00720c */ /* 0x000fe40003f26070 */
[----:B------:R-:W-:-:S04]  /*0590*/  LOP3.LUT R15, R20, R9, RZ, 0x3c, !PT ;  /* 0x00000009140f7212 */ /* 0x000fc800078e3cff */
[----:B------:R-:W-:-:S07]  /*05a0*/  ISETP.GE.AND P3, PT, R15, RZ, PT ;  /* 0x000000ff0f00720c */ /* 0x000fce0003f66270 */
[----:B------:R-:W-:-:S06]  /*05b0*/  @P1 VIADD R14, R14, 0x1 ;  /* 0x000000010e0e1836 */ /* 0x000fcc0000000000 */
[----:B------:R-:W-:-:S04]  /*05c0*/  @!P3 IADD3 R14, PT, PT, -R14, RZ, RZ ;  /* 0x000000ff0e0eb210 */ /* 0x000fc80007ffe1ff */
[----:B------:R-:W-:-:S04]  /*05d0*/  SEL R14, R13, R14, !P0 ;  /* 0x0000000e0d0e7207 */ /* 0x000fc80004000000 */
[--C-:B------:R-:W-:Y:S01]  /*05e0*/  SHF.R.S32.HI R15, RZ, 0x1f, R14.reuse ;  /* 0x0000001fff0f7819 */ /* 0x100fe2000001140e */
[----:B------:R-:W-:-:S04]  /*05f0*/  IMAD.MOV R16, RZ, RZ, -R14 ;  /* 0x000000ffff107224 */ /* 0x000fc800078e0a0e */
[----:B------:R-:W-:Y:S02]  /*0600*/  IMAD R16, R9, R16, R20 ;  /* 0x0000001009107224 */ /* 0x000fe400078e0214 */
[----:B------:R-:W-:-:S03]  /*0610*/  IMAD.WIDE R14, R17, UR4, R14 ;  /* 0x00000004110e7c25 */ /* 0x000fc6000f8e020e */
[--C-:B------:R-:W-:Y:S01]  /*0620*/  SHF.R.S32.HI R17, RZ, 0x1f, R16.reuse ;  /* 0x0000001fff117819 */ /* 0x100fe20000011410 */
[-C--:B------:R-:W-:Y:S02]  /*0630*/  IMAD R15, R15, R9.reuse, RZ ;  /* 0x000000090f0f7224 */ /* 0x080fe400078e02ff */
[----:B------:R-:W-:-:S04]  /*0640*/  IMAD.WIDE.U32 R16, R14, R9, R16 ;  /* 0x000000090e107225 */ /* 0x000fc800078e0010 */
[----:B------:R-:W-:Y:S02]  /*0650*/  IMAD R15, R14, R12, R15 ;  /* 0x0000000c0e0f7224 */ /* 0x000fe400078e020f */
[----:B------:R-:W-:Y:S02]  /*0660*/  IMAD.MOV.U32 R14, RZ, RZ, R10 ;  /* 0x000000ffff0e7224 */ /* 0x000fe400078e000a */
[----:B------:R-:W-:Y:S02]  /*0670*/  IMAD.IADD R20, R17, 0x1, R15 ;  /* 0x0000000111147824 */ /* 0x000fe400078e020f */
[----:B------:R-:W-:Y:S02]  /*0680*/  HFMA2 R15, -RZ, RZ, 0, 0 ;  /* 0x00000000ff0f7431 */ /* 0x000fe400000001ff */
[----:B------:R-:W-:Y:S02]  /*0690*/  IMAD R21, R20, UR5, RZ ;  /* 0x0000000514157c24 */ /* 0x000fe4000f8e02ff */
[----:B------:R-:W-:-:S04]  /*06a0*/  IMAD.WIDE.U32 R16, R16, UR5, R14 ;  /* 0x0000000510107c25 */ /* 0x000fc8000f8e000e */
[----:B------:R-:W-:Y:S02]  /*06b0*/  IMAD.SHL.U32 R15, R16, 0x4, RZ ;  /* 0x00000004100f7824 */ /* 0x000fe400078e00ff */
[----:B------:R-:W-:-:S03]  /*06c0*/  IMAD.IADD R17, R17, 0x1, R21 ;  /* 0x0000000111117824 */ /* 0x000fc600078e0215 */
[C---:B------:R-:W-:Y:S02]  /*06d0*/  IADD3 R14, P1, PT, R15.reuse, UR14, RZ ;  /* 0x0000000e0f0e7c10 */ /* 0x040fe4000ff3e0ff */
[----:B------:R-:W-:Y:S02]  /*06e0*/  SHF.L.U64.HI R17, R16, 0x2, R17 ;  /* 0x0000000210117819 */ /* 0x000fe40000010211 */
[----:B------:R-:W-:Y:S02]  /*06f0*/  IADD3 R16, P2, PT, R15, UR12, RZ ;  /* 0x0000000c0f107c10 */ /* 0x000fe4000ff5e0ff */
[C---:B------:R-:W-:Y:S02]  /*0700*/  IADD3.X R15, PT, PT, R17.reuse, UR15, RZ, P1, !PT ;  /* 0x0000000f110f7c10 */ /* 0x040fe40008ffe4ff */
[----:B------:R-:W-:-:S03]  /*0710*/  IADD3.X R17, PT, PT, R17, UR13, RZ, P2, !PT ;  /* 0x0000000d11117c10 */ /* 0x000fc600097fe4ff */
[----:B------:R-:W2:Y:S04]  /*0720*/  LDG.E.CONSTANT R14, desc[UR8][R14.64] ;  /* 0x000000080e0e7981 */ /* 0x000ea8000c1e9900 */
[----:B------:R-:W3:Y:S01]  /*0730*/  LDG.E.CONSTANT R17, desc[UR8][R16.64] ;  /* 0x0000000810117981 */ /* 0x000ee2000c1e9900 */
[----:B------:R-:W-:-:S05]  /*0740*/  VIADD R19, R19, UR7 ;  /* 0x0000000713137c36 */ /* 0x000fca0008000000 */
[----:B------:R-:W-:Y:S01]  /*0750*/  ISETP.GE.AND P1, PT, R19, R4, PT ;  /* 0x000000041300720c */ /* 0x000fe20003f26270 */
[----:B--2--5:R-:W-:Y:S01]  /*0760*/  FADD R23, -R7, R14 ;  /* 0x0000000e07177221 */ /* 0x024fe20000000100 */
[----:B---3--:R-:W-:-:S03]  /*0770*/  FMUL R21, R17, R8 ;  /* 0x0000000811157220 */ /* 0x008fc60000400000 */
[----:B------:R-:W-:Y:S01]  /*0780*/  FMUL R23, R6, R23 ;  /* 0x0000001706177220 */ /* 0x000fe20000400000 */
[----:B------:R-:W-:-:S03]  /*0790*/  FADD R18, R21, R18 ;  /* 0x0000001215127221 */ /* 0x000fc60000000000 */
[----:B------:R-:W-:-:S04]  /*07a0*/  FFMA R0, R21, R23, R0 ;  /* 0x0000001715007223 */ /* 0x000fc80000000000 */
[----:B------:R-:W-:Y:S05]  /*07b0*/  @!P1 BRA `(.L_x_16) ;  /* 0xfffffff800e49947 */ /* 0x000fea000383ffff */
.L_x_15:
[----:B------:R-:W-:Y:S05]  /*07c0*/  BSYNC.RECONVERGENT B0 ;  /* 0x0000000000007941 */ /* 0x000fea0003800200 */
.L_x_14:
        /* <DEDUP_REMOVED lines=11> */
[----:B0-----:R-:W-:-:S07]  /*0880*/  MOV R0, UR7 ;  /* 0x0000000700007c02 */ /* 0x001fce0008000f00 */
.L_x_20:
        /* <DEDUP_REMOVED lines=14> */
.L_x_19:
[----:B------:R-:W-:Y:S05]  /*0970*/  BSYNC.RECONVERGENT B0 ;  /* 0x0000000000007941 */ /* 0x000fea0003800200 */
.L_x_18:
[----:B------:R-:W-:Y:S01]  /*0980*/  BAR.SYNC.DEFER_BLOCKING 0x0 ;  /* 0x0000000000007b1d */ /* 0x000fe20000010000 */
[----:B------:R-:W-:Y:S01]  /*0990*/  ISETP.GT.U32.AND P0, PT, R0, 0x3, PT ;  /* 0x000000030000780c */ /* 0x000fe20003f04070 */
[----:B------:R-:W-:-:S12]  /*09a0*/  IMAD.MOV.U32 R0, RZ, RZ, R14 ;  /* 0x000000ffff007224 */ /* 0x000fd800078e000e */
[----:B------:R-:W-:Y:S05]  /*09b0*/  @P0 BRA `(.L_x_20) ;  /* 0xfffffffc00b40947 */ /* 0x000fea000383ffff */
.L_x_17:
[----:B------:R-:W-:-:S13]  /*09c0*/  ISETP.GE.AND P0, PT, R5, R4, PT ;  /* 0x000000040500720c */ /* 0x000fda0003f06270 */
[----:B------:R-:W-:Y:S05]  /*09d0*/  @P0 EXIT ;  /* 0x000000000000094d */ /* 0x000fea0003800000 */
[----:B------:R-:W1:Y:S01]  /*09e0*/  S2UR UR5, SR_CgaCtaId ;  /* 0x00000000000579c3 */ /* 0x000e620000008800 */
[----:B------:R-:W2:Y:S01]  /*09f0*/  LDS R2, [UR6] ;  /* 0x00000006ff027984 */ /* 0x000ea20008000800 */
[----:B0-----:R-:W-:Y:S01]  /*0a00*/  I2FP.F32.U32 R0, R4 ;  /* 0x0000000400007245 */ /* 0x001fe20000201000 */
[----:B------:R-:W-:-:S03]  /*0a10*/  UMOV UR4, 0x400 ;  /* 0x0000040000047882 */ /* 0x000fc60000000000 */
[----:B------:R-:W-:-:S04]  /*0a20*/  IADD3 R9, PT, PT, R0, 0x1800000, RZ ;  /* 0x0180000000097810 */ /* 0x000fc80007ffe0ff */
[----:B------:R-:W-:-:S04]  /*0a30*/  LOP3.LUT R9, R9, 0x7f800000, RZ, 0xc0, !PT ;  /* 0x7f80000009097812 */ /* 0x000fc800078ec0ff */
[----:B------:R-:W-:Y:S01]  /*0a40*/  ISETP.GT.U32.AND P0, PT, R9, 0x1ffffff, PT ;  /* 0x01ffffff0900780c */ /* 0x000fe20003f04070 */
[----:B-1----:R-:W-:-:S09]  /*0a50*/  ULEA UR4, UR5, UR4, 0x18 ;  /* 0x0000000405047291 */ /* 0x002fd2000f8ec0ff */
[----:B------:R-:W0:Y:S03]  /*0a60*/  LDS R3, [UR4] ;  /* 0x00000004ff037984 */ /* 0x000e260008000800 */
[----:B------:R-:W-:Y:S05]  /*0a70*/  @P0 BRA `(.L_x_21) ;  /* 0x0000000000100947 */ /* 0x000fea0003800000 */
[----:B------:R-:W-:-:S07]  /*0a80*/  MOV R12, 0xaa0 ;  /* 0x00000aa0000c7802 */ /* 0x000fce0000000f00 */
[----:B0-2--5:R-:W-:Y:S05]  /*0a90*/  CALL.REL.NOINC `($__internal_1_$__cuda_sm20_rcp_rn_f32_slowpath) ;  /* 0x0000000400987944 */ /* 0x025fea0003c00000 */
[----:B------:R-:W-:Y:S01]  /*0aa0*/  IMAD.MOV.U32 R21, RZ, RZ, R9 ;  /* 0x000000ffff157224 */ /* 0x000fe200078e0009 */
[----:B------:R-:W-:Y:S06]  /*0ab0*/  BRA `(.L_x_22) ;  /* 0x0000000000107947 */ /* 0x000fec0003800000 */
.L_x_21:
[----:B------:R-:W1:Y:S02]  /*0ac0*/  MUFU.RCP R21, R0 ;  /* 0x0000000000157308 */ /* 0x000e640000001000 */
[----:B-1----:R-:W-:-:S04]  /*0ad0*/  FFMA R9, R0, R21, -1 ;  /* 0xbf80000000097423 */ /* 0x002fc80000000015 */
[----:B------:R-:W-:-:S04]  /*0ae0*/  FADD.FTZ R12, -R9, -RZ ;  /* 0x800000ff090c7221 */ /* 0x000fc80000010100 */
[----:B------:R-:W-:-:S07]  /*0af0*/  FFMA R21, R21, R12, R21 ;  /* 0x0000000c15157223 */ /* 0x000fce0000000015 */
.L_x_22:
[----:B------:R-:W1:Y:S01]  /*0b00*/  LDC.64 R14, c[0x0][0x3b8] ;  /* 0x0000ee00ff0e7b82 */ /* 0x000e620000000a00 */
[----:B-----5:R-:W-:Y:S01]  /*0b10*/  FMUL R18, R6, R21 ;  /* 0x0000001506127220 */ /* 0x020fe20000400000 */
[----:B------:R-:W3:Y:S01]  /*0b20*/  LDCU UR10, c[0x0][0x3b4] ;  /* 0x00007680ff0a77ac */ /* 0x000ee20008000800 */
[----:B------:R-:W4:Y:S05]  /*0b30*/  LDCU UR6, c[0x0][0x3b8] ;  /* 0x00007700ff0677ac */ /* 0x000f2a0008000800 */
[----:B------:R-:W0:Y:S01]  /*0b40*/  LDC R11, c[0x0][0x3bc] ;  /* 0x0000ef00ff0b7b82 */ /* 0x000e220000000800 */
[----:B------:R-:W0:Y:S01]  /*0b50*/  LDCU.64 UR4, c[0x0][0x3a8] ;  /* 0x00007500ff0477ac */ /* 0x000e220008000a00 */
[----:B------:R-:W0:Y:S01]  /*0b60*/  LDCU.128 UR12, c[0x0][0x380] ;  /* 0x00007000ff0c77ac */ /* 0x000e220008000c00 */
[----:B-1----:R-:W-:Y:S01]  /*0b70*/  IMAD R12, R14, R15, RZ ;  /* 0x0000000f0e0c7224 */ /* 0x002fe200078e02ff */
[----:B------:R-:W-:-:S02]  /*0b80*/  ISETP.NE.AND P0, PT, R15, RZ, PT ;  /* 0x000000ff0f00720c */ /* 0x000fc40003f05270 */
[----:B------:R-:W-:Y:S02]  /*0b90*/  LOP3.LUT R20, RZ, R15, RZ, 0x33, !PT ;  /* 0x0000000fff147212 */ /* 0x000fe400078e33ff */
[----:B------:R-:W-:-:S04]  /*0ba0*/  IABS R9, R12 ;  /* 0x0000000c00097213 */ /* 0x000fc80000000000 */
[----:B------:R-:W1:Y:S08]  /*0bb0*/  I2F.RP R13, R9 ;  /* 0x00000009000d7306 */ /* 0x000e700000209400 */
[----:B-1----:R-:W1:Y:S02]  /*0bc0*/  MUFU.RCP R13, R13 ;  /* 0x0000000d000d7308 */ /* 0x002e640000001000 */
[----:B-1----:R-:W-:-:S06]  /*0bd0*/  VIADD R16, R13, 0xffffffe ;  /* 0x0ffffffe0d107836 */ /* 0x002fcc0000000000 */
[----:B------:R1:W2:Y:S02]  /*0be0*/  F2I.FTZ.U32.TRUNC.NTZ R17, R16 ;  /* 0x0000001000117305 */ /* 0x0002a4000021f000 */
[----:B-1----:R-:W-:Y:S01]  /*0bf0*/  MOV R16, RZ ;  /* 0x000000ff00107202 */ /* 0x002fe20000000f00 */
[----:B--2---:R-:W-:-:S04]  /*0c00*/  IMAD.MOV R14, RZ, RZ, -R17 ;  /* 0x000000ffff0e7224 */ /* 0x004fc800078e0a11 */
[----:B------:R-:W-:-:S04]  /*0c10*/  IMAD R19, R14, R9, RZ ;  /* 0x000000090e137224 */ /* 0x000fc800078e02ff */
[----:B------:R-:W-:Y:S01]  /*0c20*/  IMAD.HI.U32 R13, R17, R19, R16 ;  /* 0x00000013110d7227 */ /* 0x000fe200078e0010 */
[----:B0--34-:R-:W-:-:S07]  /*0c30*/  SHF.R.S32.HI R19, RZ, 0x1f, R15 ;  /* 0x0000001fff137819 */ /* 0x019fce000001140f */
.L_x_23:
        /* <DEDUP_REMOVED lines=10> */
[----:B------:R-:W-:Y:S01]  /*0ce0*/  @!P3 IMAD.IADD R14, R14, 0x1, -R15 ;  /* 0x000000010e0eb824 */ /* 0x000fe200078e0a0f */
[----:B------:R-:W-:Y:S02]  /*0cf0*/  @!P3 IADD3 R21, PT, PT, R21, 0x1, RZ ;  /* 0x000000011515b810 */ /* 0x000fe40007ffe0ff */
[----:B------:R-:W-:Y:S02]  /*0d00*/  ISETP.NE.AND P3, PT, R12, RZ, PT ;  /* 0x000000ff0c00720c */ /* 0x000fe40003f65270 */
[----:B------:R-:W-:Y:S02]  /*0d10*/  ISETP.GE.U32.AND P2, PT, R14, R9, PT ;  /* 0x000000090e00720c */ /* 0x000fe40003f46070 */
[----:B------:R-:W-:-:S04]  /*0d20*/  LOP3.LUT R14, R5, R12, RZ, 0x3c, !PT ;  /* 0x0000000c050e7212 */ /* 0x000fc800078e3cff */
[----:B------:R-:W-:Y:S01]  /*0d30*/  ISETP.GE.AND P1, PT, R14, RZ, PT ;  /* 0x000000ff0e00720c */ /* 0x000fe20003f26270 */
[----:B0-----:R-:W-:-:S04]  /*0d40*/  VIADD R14, R17, 0xffffffe ;  /* 0x0ffffffe110e7836 */ /* 0x001fc80000000000 */
[----:B------:R0:W1:Y:S02]  /*0d50*/  F2I.FTZ.U32.TRUNC.NTZ R15, R14 ;  /* 0x0000000e000f7305 */ /* 0x000064000021f000 */
        /* <DEDUP_REMOVED lines=9> */
[----:B------:R-:W-:-:S03]  /*0df0*/  IMAD.HI.U32 R14, R15, R17, R14 ;  /* 0x000000110f0e7227 */ /* 0x000fc600078e000e */
[----:B------:R-:W-:-:S05]  /*0e00*/  MOV R15, R23 ;  /* 0x00000017000f7202 */ /* 0x000fca0000000f00 */
[----:B------:R-:W-:-:S04]  /*0e10*/  IMAD.HI.U32 R14, R14, R15, RZ ;  /* 0x0000000f0e0e7227 */ /* 0x000fc800078e00ff */
[----:B------:R-:W-:-:S04]  /*0e20*/  IMAD.MOV R17, RZ, RZ, -R14 ;  /* 0x000000ffff117224 */ /* 0x000fc800078e0a0e */
[----:B------:R-:W-:-:S05]  /*0e30*/  IMAD R15, R16, R17, R15 ;  /* 0x00000011100f7224 */ /* 0x000fca00078e020f */
[----:B------:R-:W-:-:S13]  /*0e40*/  ISETP.GT.U32.AND P2, PT, R16, R15, PT ;  /* 0x0000000f1000720c */ /* 0x000fda0003f44070 */
[----:B------:R-:W-:Y:S01]  /*0e50*/  @!P2 IMAD.IADD R15, R15, 0x1, -R16 ;  /* 0x000000010f0fa824 */ /* 0x000fe200078e0a10 */
[----:B------:R-:W-:-:S04]  /*0e60*/  @!P2 IADD3 R14, PT, PT, R14, 0x1, RZ ;  /* 0x000000010e0ea810 */ /* 0x000fc80007ffe0ff */
[----:B------:R-:W-:Y:S02]  /*0e70*/  ISETP.GE.U32.AND P1, PT, R15, R16, PT ;  /* 0x000000100f00720c */ /* 0x000fe40003f26070 */
[----:B------:R-:W-:-:S04]  /*0e80*/  LOP3.LUT R15, R22, R11, RZ, 0x3c, !PT ;  /* 0x0000000b160f7212 */ /* 0x000fc800078e3cff */
[----:B------:R-:W-:-:S07]  /*0e90*/  ISETP.GE.AND P3, PT, R15, RZ, PT ;  /* 0x000000ff0f00720c */ /* 0x000fce0003f66270 */
[----:B------:R-:W-:-:S06]  /*0ea0*/  @P1 VIADD R14, R14, 0x1 ;  /* 0x000000010e0e1836 */ /* 0x000fcc0000000000 */
[----:B------:R-:W-:-:S05]  /*0eb0*/  @!P3 IMAD.MOV R14, RZ, RZ, -R14 ;  /* 0x000000ffff0eb224 */ /* 0x000fca00078e0a0e */
[----:B------:R-:W-:-:S04]  /*0ec0*/  SEL R16, R20, R14, !P0 ;  /* 0x0000000e14107207 */ /* 0x000fc80004000000 */
[----:B------:R-:W-:Y:S02]  /*0ed0*/  IADD3 R14, PT, PT, -R16, RZ, RZ ;  /* 0x000000ff100e7210 */ /* 0x000fe40007ffe1ff */
[----:B------:R-:W-:-:S03]  /*0ee0*/  SHF.R.S32.HI R17, RZ, 0x1f, R16 ;  /* 0x0000001fff117819 */ /* 0x000fc60000011410 */
        /* <DEDUP_REMOVED lines=11> */
[----:B------:R-:W-:Y:S02]  /*0fa0*/  IMAD.IADD R21, R17, 0x1, R15 ;  /* 0x0000000111157824 */ /* 0x000fe400078e020f */
[----:B------:R-:W-:-:S03]  /*0fb0*/  IMAD.SHL.U32 R22, R16, 0x4, RZ ;  /* 0x0000000410167824 */ /* 0x000fc600078e00ff */
[----:B------:R-:W-:Y:S02]  /*0fc0*/  SHF.L.U64.HI R21, R16, 0x2, R21 ;  /* 0x0000000210157819 */ /* 0x000fe40000010215 */
[C---:B------:R-:W-:Y:S02]  /*0fd0*/  IADD3 R16, P2, PT, R22.reuse, UR12, RZ ;  /* 0x0000000c16107c10 */ /* 0x040fe4000ff5e0ff */
[----:B------:R-:W-:Y:S02]  /*0fe0*/  IADD3 R14, P1, PT, R22, UR14, RZ ;  /* 0x0000000e160e7c10 */ /* 0x000fe4000ff3e0ff */
[C---:B------:R-:W-:Y:S02]  /*0ff0*/  IADD3.X R17, PT, PT, R21.reuse, UR13, RZ, P2, !PT ;  /* 0x0000000d15117c10 */ /* 0x040fe400097fe4ff */
[----:B------:R-:W-:-:S04]  /*1000*/  IADD3.X R15, PT, PT, R21, UR15, RZ, P1, !PT ;  /* 0x0000000f150f7c10 */ /* 0x000fc80008ffe4ff */
[----:B------:R-:W2:Y:S04]  /*1010*/  LDG.E.CONSTANT R17, desc[UR8][R16.64] ;  /* 0x0000000810117981 */ /* 0x000ea8000c1e9900 */
[----:B------:R-:W3:Y:S01]  /*1020*/  LDG.E.CONSTANT R14, desc[UR8][R14.64] ;  /* 0x000000080e0e7981 */ /* 0x000ee2000c1e9900 */
[----:B------:R-:W-:Y:S02]  /*1030*/  IADD3 R22, P1, PT, R22, UR4, RZ ;  /* 0x0000000416167c10 */ /* 0x000fe4000ff3e0ff */
[----:B------:R-:W-:Y:S01]  /*1040*/  IADD3 R5, PT, PT, R5, UR7, RZ ;  /* 0x0000000705057c10 */ /* 0x000fe2000fffe0ff */
[----:B--2---:R-:W-:Y:S01]  /*1050*/  FMUL R23, R17, R8 ;  /* 0x0000000811177220 */ /* 0x004fe20000400000 */
[----:B---3--:R-:W-:-:S03]  /*1060*/  FADD R25, -R7, R14 ;  /* 0x0000000e07197221 */ /* 0x008fc60000000100 */
[----:B------:R-:W-:Y:S01]  /*1070*/  FFMA R23, R0, R23, -R3 ;  /* 0x0000001700177223 */ /* 0x000fe20000000803 */
[----:B------:R-:W-:-:S04]  /*1080*/  FMUL R25, R6, R25 ;  /* 0x0000001906197220 */ /* 0x000fc80000400000 */
[----:B------:R-:W-:Y:S01]  /*1090*/  FFMA R25, -R2, R25, R23 ;  /* 0x0000001902197223 */ /* 0x000fe20000000117 */
[----:B------:R-:W-:-:S03]  /*10a0*/  IADD3.X R23, PT, PT, R21, UR5, RZ, P1, !PT ;  /* 0x0000000515177c10 */ /* 0x000fc60008ffe4ff */
[----:B------:R-:W-:-:S05]  /*10b0*/  FMUL R25, R18, R25 ;  /* 0x0000001912197220 */ /* 0x000fca0000400000 */
[----:B------:R0:W-:Y:S01]  /*10c0*/  STG.E desc[UR8][R22.64], R25 ;  /* 0x0000001916007986 */ /* 0x0001e2000c101908 */
[----:B------:R-:W-:-:S13]  /*10d0*/  ISETP.GE.AND P1, PT, R5, R4, PT ;  /* 0x000000040500720c */ /* 0x000fda0003f26270 */
[----:B0-----:R-:W-:Y:S05]  /*10e0*/  @!P1 BRA `(.L_x_23) ;  /* 0xfffffff800d49947 */ /* 0x001fea000383ffff */
[----:B------:R-:W-:Y:S05]  /*10f0*/  EXIT ;  /* 0x000000000000794d */ /* 0x000fea0003800000 */
        .weak           $__internal_1_$__cuda_sm20_rcp_rn_f32_slowpath
        .type           $__internal_1_$__cuda_sm20_rcp_rn_f32_slowpath,@function
        .size           $__internal_1_$__cuda_sm20_rcp_rn_f32_slowpath,(.L_x_96 - $__internal_1_$__cuda_sm20_rcp_rn_f32_slowpath)
$__internal_1_$__cuda_sm20_rcp_rn_f32_slowpath:
        /* <DEDUP_REMOVED lines=9> */
[----:B------:R-:W3:Y:S02]  /*1190*/  MUFU.RCP R14, R11 ;  /* 0x0000000b000e7308 */ /* 0x000ee40000001000 */
[----:B---3--:R-:W-:-:S04]  /*11a0*/  FFMA R9, R11, R14, -1 ;  /* 0xbf8000000b097423 */ /* 0x008fc8000000000e */
[----:B------:R-:W-:-:S04]  /*11b0*/  FADD.FTZ R9, -R9, -RZ ;  /* 0x800000ff09097221 */ /* 0x000fc80000010100 */
[----:B------:R-:W-:-:S04]  /*11c0*/  FFMA R9, R14, R9, R14 ;  /* 0x000000090e097223 */ /* 0x000fc8000000000e */
[----:B------:R-:W-:Y:S01]  /*11d0*/  FFMA R9, R9, 1.84467440737095516160e+19, RZ ;  /* 0x5f80000009097823 */ /* 0x000fe200000000ff */
[----:B------:R-:W-:Y:S06]  /*11e0*/  BRA `(.L_x_25) ;  /* 0x0000000000887947 */ /* 0x000fec0003800000 */
.L_x_24:
[----:B------:R-:W-:-:S04]  /*11f0*/  IADD3 R11, PT, PT, R9, -0xfd, RZ ;  /* 0xffffff03090b7810 */ /* 0x000fc80007ffe0ff */
[----:B------:R-:W-:-:S13]  /*1200*/  ISETP.GT.U32.AND P0, PT, R11, 0x1, PT ;  /* 0x000000010b00780c */ /* 0x000fda0003f04070 */
[----:B------:R-:W-:Y:S05]  /*1210*/  @P0 BRA `(.L_x_26) ;  /* 0x0000000000780947 */ /* 0x000fea0003800000 */
[----:B------:R-:W-:Y:S01]  /*1220*/  LOP3.LUT R13, R0, 0x7fffff, RZ, 0xc0, !PT ;  /* 0x007fffff000d7812 */ /* 0x000fe200078ec0ff */
[----:B------:R-:W-:Y:S02]  /*1230*/  IMAD.MOV.U32 R18, RZ, RZ, 0x3 ;  /* 0x00000003ff127424 */ /* 0x000fe400078e00ff */
[----:B------:R-:W-:Y:S01]  /*1240*/  VIADD R9, R9, 0xffffff04 ;  /* 0xffffff0409097836 */ /* 0x000fe20000000000 */
        /* <DEDUP_REMOVED lines=11> */
[----:B------:R-:W-:Y:S02]  /*1300*/  LOP3.LUT R16, R17, R14, RZ, 0xc0, !PT ;  /* 0x0000000e11107212 */ /* 0x000fe400078ec0ff */
[----:B------:R-:W-:Y:S01]  /*1310*/  SHF.R.U32.HI R9, RZ, R9, R14 ;  /* 0x00000009ff097219 */ /* 0x000fe2000001160e */
        /* <DEDUP_REMOVED lines=9> */
[----:B------:R-:W-:-:S13]  /*13b0*/  ISETP.GE.AND P0, PT, R11, RZ, PT ;  /* 0x000000ff0b00720c */ /* 0x000fda0003f06270 */
[----:B------:R-:W-:-:S05]  /*13c0*/  @!P0 VIADD R9, R9, 0x1 ;  /* 0x0000000109098836 */ /* 0x000fca0000000000 */
[----:B------:R-:W-:-:S04]  /*13d0*/  @!P1 SHF.L.U32 R9, R9, 0x1, RZ ;  /* 0x0000000109099819 */ /* 0x000fc800000006ff */
[----:B------:R-:W-:Y:S01]  /*13e0*/  LOP3.LUT R9, R9, 0x80000000, R0, 0xf8, !PT ;  /* 0x8000000009097812 */ /* 0x000fe200078ef800 */
[----:B------:R-:W-:Y:S06]  /*13f0*/  BRA `(.L_x_25) ;  /* 0x0000000000047947 */ /* 0x000fec0003800000 */
.L_x_26:
[----:B------:R0:W1:Y:S02]  /*1400*/  MUFU.RCP R9, R0 ;  /* 0x0000000000097308 */ /* 0x0000640000001000 */
.L_x_25:
[----:B------:R-:W-:-:S04]  /*1410*/  IMAD.MOV.U32 R13, RZ, RZ, 0x0 ;  /* 0x00000000ff0d7424 */ /* 0x000fc800078e00ff */
[----:B0123--:R-:W-:Y:S05]  /*1420*/  RET.REL.NODEC R12 `(_ZN36_GLOBAL__N__80ae2b0c_4_k_cu_db92b4fc16bn_bwd_dx_kernelILb1EEEvPKfS2_S2_S2_S2_Pfiiiib) ;  /* 0xffffffe80cf47950 */ /* 0x00ffea0003c3ffff */
.L_x_27:
        /* <DEDUP_REMOVED lines=13> */
.L_x_96:


//--------------------- .text._ZN36_GLOBAL__N__80ae2b0c_4_k_cu_db92b4fc26bn_bwd_dbeta_dgamma_kernelILb0EEEvPKfS2_S2_S2_PfS3_iiii --------------------------
	.section	.text._ZN36_GLOBAL__N__80ae2b0c_4_k_cu_db92b4fc26bn_bwd_dbeta_dgamma_kernelILb0EEEvPKfS2_S2_S2_PfS3_iiii,"ax",@progbits
	.align	128
.text._ZN36_GLOBAL__N__80ae2b0c_4_k_cu_db92b4fc26bn_bwd_dbeta_dgamma_kernelILb0EEEvPKfS2_S2_S2_PfS3_iiii:
        .type           _ZN36_GLOBAL__N__80ae2b0c_4_k_cu_db92b4fc26bn_bwd_dbeta_dgamma_kernelILb0EEEvPKfS2_S2_S2_PfS3_iiii,@function
        .size           _ZN36_GLOBAL__N__80ae2b0c_4_k_cu_db92b4fc26bn_bwd_dbeta_dgamma_kernelILb0EEEvPKfS2_S2_S2_PfS3_iiii,(.L_x_98 - _ZN36_GLOBAL__N__80ae2b0c_4_k_cu_db92b4fc26bn_bwd_dbeta_dgamma_kernelILb0EEEvPKfS2_S2_S2_PfS3_iiii)
        .other          _ZN36_GLOBAL__N__80ae2b0c_4_k_cu_db92b4fc26bn_bwd_dbeta_dgamma_kernelILb0EEEvPKfS2_S2_S2_PfS3_iiii,@"STO_CUDA_ENTRY STV_DEFAULT"
_ZN36_GLOBAL__N__80ae2b0c_4_k_cu_db92b4fc26bn_bwd_dbeta_dgamma_kernelILb0EEEvPKfS2_S2_S2_PfS3_iiii:
[----:B------:R-:W-:Y:S01]  /*0000*/  LDC R1, c[0x0][0x37c] ;  /* 0x0000df00ff017b82 */ /* 0x000fe20000000800 */
[----:B------:R-:W0:Y:S01]  /*0010*/  S2R R0, SR_CTAID.X ;  /* 0x0000000000007919 */ /* 0x000e220000002500 */
[----:B------:R-:W0:Y:S02]  /*0020*/  LDCU UR4, c[0x0][0x3b4] ;  /* 0x00007680ff0477ac */ /* 0x000e240008000800 */
[----:B0-----:R-:W-:-:S13]  /*0030*/  ISETP.GE.AND P0, PT, R0, UR4, PT ;  /* 0x0000000400007c0c */ /* 0x001fda000bf06270 */
[----:B------:R-:W-:Y:S05]  /*0040*/  @P0 EXIT ;  /* 0x000000000000094d */ /* 0x000fea0003800000 */
[----:B------:R-:W0:Y:S01]  /*0050*/  LDC.64 R12, c[0x0][0x3b8] ;  /* 0x0000ee00ff0c7b82 */ /* 0x000e220000000a00 */
[----:B------:R-:W1:Y:S01]  /*0060*/  S2R R2, SR_TID.X ;  /* 0x0000000000027919 */ /* 0x000e620000002100 */
[----:B------:R-:W0:Y:S01]  /*0070*/  LDCU UR5, c[0x0][0x3b0] ;  /* 0x00007600ff0577ac */ /* 0x000e220008000800 */
[----:B------:R-:W-:Y:S01]  /*0080*/  BSSY.RECONVERGENT B0, `(.L_x_28) ;  /* 0x00000c9000007945 */ /* 0x000fe20003800200 */
[----:B------:R-:W-:Y:S02]  /*0090*/  HFMA2 R18, -RZ, RZ, 0, 0 ;  /* 0x00000000ff127431 */ /* 0x000fe400000001ff */
[----:B------:R-:W-:Y:S01]  /*00a0*/  IMAD.MOV.U32 R5, RZ, RZ, RZ ;  /* 0x000000ffff057224 */ /* 0x000fe200078e00ff */
[----:B------:R-:W2:Y:S01]  /*00b0*/  LDCU UR4, c[0x0][0x360] ;  /* 0x00006c00ff0477ac */ /* 0x000ea20008000800 */
[----:B------:R-:W3:Y:S01]  /*00c0*/  LDCU.64 UR6, c[0x0][0x358] ;  /* 0x00006b00ff0677ac */ /* 0x000ee20008000a00 */
[----:B------:R-:W4:Y:S01]  /*00d0*/  LDCU UR14, c[0x0][0x3b4] ;  /* 0x00007680ff0e77ac */ /* 0x000f220008000800 */
[----:B------:R-:W0:Y:S01]  /*00e0*/  LDCU UR12, c[0x0][0x3b4] ;  /* 0x00007680ff0c77ac */ /* 0x000e220008000800 */
[----:B------:R-:W0:Y:S02]  /*00f0*/  LDCU UR13, c[0x0][0x3b8] ;  /* 0x00007700ff0d77ac */ /* 0x000e240008000800 */
[----:B0-----:R-:W-:Y:S01]  /*0100*/  IMAD R4, R12, UR5, RZ ;  /* 0x000000050c047c24 */ /* 0x001fe2000f8e02ff */
[----:B------:R-:W0:Y:S03]  /*0110*/  LDCU UR15, c[0x0][0x3b8] ;  /* 0x00007700ff0f77ac */ /* 0x000e260008000800 */
[----:B------:R-:W-:Y:S01]  /*0120*/  IMAD R3, R4, R13, RZ ;  /* 0x0000000d04037224 */ /* 0x000fe200078e02ff */
[----:B------:R-:W0:Y:S01]  /*0130*/  LDCU.64 UR16, c[0x0][0x380] ;  /* 0x00007000ff1077ac */ /* 0x000e220008000a00 */
[----:B--2---:R-:W-:-:S03]  /*0140*/  IMAD.U32 R4, RZ, RZ, UR4 ;  /* 0x00000004ff047e24 */ /* 0x004fc6000f8e00ff */
[----:B-1----:R-:W-:Y:S01]  /*0150*/  ISETP.GE.AND P0, PT, R2, R3, PT ;  /* 0x000000030200720c */ /* 0x002fe20003f06270 */
[----:B------:R-:W1:-:S12]  /*0160*/  LDCU.128 UR8, c[0x0][0x380] ;  /* 0x00007000ff0877ac */ /* 0x000e580008000c00 */
[----:B---34-:R-:W-:Y:S05]  /*0170*/  @P0 BRA `(.L_x_29) ;  /* 0x0000000800e40947 */ /* 0x018fea0003800000 */
[----:B------:R-:W2:Y:S01]  /*0180*/  LDCU.64 UR4, c[0x0][0x3a8] ;  /* 0x00007500ff0477ac */ /* 0x000ea20008000a00 */
[----:B------:R-:W-:Y:S01]  /*0190*/  IMAD R6, R12, R13, RZ ;  /* 0x0000000d0c067224 */ /* 0x000fe200078e02ff */
[----:B------:R-:W-:Y:S02]  /*01a0*/  SHF.R.S32.HI R7, RZ, 0x1f, R12 ;  /* 0x0000001fff077819 */ /* 0x000fe4000001140c */
[----:B------:R-:W-:Y:S01]  /*01b0*/  SHF.R.S32.HI R8, RZ, 0x1f, R13 ;  /* 0x0000001fff087819 */ /* 0x000fe2000001140d */
[----:B--2---:R-:W-:-:S04]  /*01c0*/  UISETP.NE.U32.AND UP0, UPT, UR4, URZ, UPT ;  /* 0x000000ff0400728c */ /* 0x004fc8000bf05070 */
[----:B------:R-:W-:-:S09]  /*01d0*/  UISETP.NE.AND.EX UP0, UPT, UR5, URZ, UPT, UP0 ;  /* 0x000000ff0500728c */ /* 0x000fd2000bf05300 */
[----:B------:R-:W-:Y:S05]  /*01e0*/  BRA.U !UP0, `(.L_x_30) ;  /* 0x0000000508887547 */ /* 0x000fea000b800000 */
[----:B------:R-:W2:Y:S08]  /*01f0*/  LDC.64 R16, c[0x0][0x390] ;  /* 0x0000e400ff107b82 */ /* 0x000eb00000000a00 */
[----:B------:R-:W3:Y:S01]  /*0200*/  LDC.64 R18, c[0x0][0x398] ;  /* 0x0000e600ff127b82 */ /* 0x000ee20000000a00 */
[----:B--2---:R-:W-:-:S05]  /*0210*/  IMAD.WIDE.U32 R16, R0, 0x4, R16 ;  /* 0x0000000400107825 */ /* 0x004fca00078e0010 */
[----:B------:R-:W5:Y:S01]  /*0220*/  LDG.E.CONSTANT R9, desc[UR6][R16.64] ;  /* 0x0000000610097981 */ /* 0x000f62000c1e9900 */
[----:B------:R-:W-:Y:S01]  /*0230*/  IABS R11, R6 ;  /* 0x00000006000b7213 */ /* 0x000fe20000000000 */
[----:B---3--:R-:W-:-:S03]  /*0240*/  IMAD.WIDE.U32 R18, R0, 0x4, R18 ;  /* 0x0000000400127825 */ /* 0x008fc600078e0012 */
[----:B------:R-:W2:Y:S01]  /*0250*/  I2F.RP R20, R11 ;  /* 0x0000000b00147306 */ /* 0x000ea20000209400 */
[----:B------:R-:W-:Y:S01]  /*0260*/  BSSY.RECONVERGENT B1, `(.L_x_31) ;  /* 0x0000059000017945 */ /* 0x000fe20003800200 */
[----:B------:R3:W5:Y:S06]  /*0270*/  LDG.E.CONSTANT R10, desc[UR6][R18.64] ;  /* 0x00000006120a7981 */ /* 0x00076c000c1e9900 */
[----:B--2---:R-:W2:Y:S02]  /*0280*/  MUFU.RCP R20, R20 ;  /* 0x0000001400147308 */ /* 0x004ea40000001000 */
[----:B--2---:R-:W-:-:S06]  /*0290*/  VIADD R14, R20, 0xffffffe ;  /* 0x0ffffffe140e7836 */ /* 0x004fcc0000000000 */
[----:B------:R2:W4:Y:S01]  /*02a0*/  F2I.FTZ.U32.TRUNC.NTZ R15, R14 ;  /* 0x0000000e000f7305 */ /* 0x000522000021f000 */
[----:B---3--:R-:W-:Y:S01]  /*02b0*/  HFMA2 R18, -RZ, RZ, 0, 0 ;  /* 0x00000000ff127431 */ /* 0x008fe200000001ff */
[----:B------:R-:W-:Y:S01]  /*02c0*/  ISETP.NE.AND P0, PT, R13, RZ, PT ;  /* 0x000000ff0d00720c */ /* 0x000fe20003f05270 */
[----:B------:R-:W-:Y:S01]  /*02d0*/  IMAD.MOV.U32 R19, RZ, RZ, R2 ;  /* 0x000000ffff137224 */ /* 0x000fe200078e0002 */
[----:B--2---:R-:W-:Y:S01]  /*02e0*/  MOV R14, RZ ;  /* 0x000000ff000e7202 */ /* 0x004fe20000000f00 */
[----:B----4-:R-:W-:-:S04]  /*02f0*/  IMAD.MOV R12, RZ, RZ, -R15 ;  /* 0x000000ffff0c7224 */ /* 0x010fc800078e0a0f */
[----:B------:R-:W-:Y:S01]  /*0300*/  IMAD R5, R12, R11, RZ ;  /* 0x0000000b0c057224 */ /* 0x000fe200078e02ff */
[----:B------:R-:W-:-:S03]  /*0310*/  LOP3.LUT R13, RZ, R13, RZ, 0x33, !PT ;  /* 0x0000000dff0d7212 */ /* 0x000fc600078e33ff */
[----:B------:R-:W-:-:S04]  /*0320*/  IMAD.HI.U32 R12, R15, R5, R14 ;  /* 0x000000050f0c7227 */ /* 0x000fc800078e000e */
[----:B------:R-:W-:-:S07]  /*0330*/  IMAD.MOV.U32 R5, RZ, RZ, RZ ;  /* 0x000000ffff057224 */ /* 0x000fce00078e00ff */
.L_x_32:
[----:B------:R-:W2:Y:S01]  /*0340*/  LDC R21, c[0x0][0x3bc] ;  /* 0x0000ef00ff157b82 */ /* 0x000ea20000000800 */
[----:B------:R-:W-:Y:S02]  /*0350*/  IABS R15, R6 ;  /* 0x00000006000f7213 */ /* 0x000fe40000000000 */
[----:B------:R-:W-:-:S03]  /*0360*/  IABS R14, R19 ;  /* 0x00000013000e7213 */ /* 0x000fc60000000000 */
[----:B------:R-:W-:Y:S02]  /*0370*/  IMAD.MOV R15, RZ, RZ, -R15 ;  /* 0x000000ffff0f7224 */ /* 0x000fe400078e0a0f */
[----:B------:R-:W-:-:S04]  /*0380*/  IMAD.HI.U32 R17, R12, R14, RZ ;  /* 0x0000000e0c117227 */ /* 0x000fc800078e00ff */
[----:B------:R-:W-:Y:S01]  /*0390*/  IMAD R14, R17, R15, R14 ;  /* 0x0000000f110e7224 */ /* 0x000fe200078e020e */
[----:B------:R-:W-:-:S04]  /*03a0*/  IABS R15, R6 ;  /* 0x00000006000f7213 */ /* 0x000fc80000000000 */
[----:B------:R-:W-:Y:S02]  /*03b0*/  ISETP.GT.U32.AND P3, PT, R11, R14, PT ;  /* 0x0000000e0b00720c */ /* 0x000fe40003f64070 */
[----:B--2---:R-:W-:-:S04]  /*03c0*/  IABS R16, R21 ;  /* 0x0000001500107213 */ /* 0x004fc80000000000 */
[----:B------:R-:W2:Y:S07]  /*03d0*/  I2F.RP R20, R16 ;  /* 0x0000001000147306 */ /* 0x000eae0000209400 */
[----:B------:R-:W-:Y:S02]  /*03e0*/  @!P3 IMAD.IADD R14, R14, 0x1, -R15 ;  /* 0x000000010e0eb824 */ /* 0x000fe400078e0a0f */
[----:B------:R-:W-:Y:S01]  /*03f0*/  @!P3 VIADD R17, R17, 0x1 ;  /* 0x000000011111b836 */ /* 0x000fe20000000000 */
[----:B------:R-:W-:-:S02]  /*0400*/  ISETP.NE.AND P3, PT, R6, RZ, PT ;  /* 0x000000ff0600720c */ /* 0x000fc40003f65270 */
[----:B------:R-:W-:Y:S02]  /*0410*/  ISETP.GE.U32.AND P1, PT, R14, R11, PT ;  /* 0x0000000b0e00720c */ /* 0x000fe40003f26070 */
[----:B------:R-:W-:-:S04]  /*0420*/  LOP3.LUT R14, R19, R6, RZ, 0x3c, !PT ;  /* 0x00000006130e7212 */ /* 0x000fc800078e3cff */
[----:B------:R-:W-:Y:S01]  /*0430*/  ISETP.GE.AND P2, PT, R14, RZ, PT ;  /* 0x000000ff0e00720c */ /* 0x000fe20003f46270 */
[----:B--2---:R-:W2:Y:S06]  /*0440*/  MUFU.RCP R20, R20 ;  /* 0x0000001400147308 */ /* 0x004eac0000001000 */
[----:B------:R-:W-:-:S06]  /*0450*/  @P1 VIADD R17, R17, 0x1 ;  /* 0x0000000111111836 */ /* 0x000fcc0000000000 */
[----:B------:R-:W-:Y:S02]  /*0460*/  @!P2 IADD3 R17, PT, PT, -R17, RZ, RZ ;  /* 0x000000ff1111a210 */ /* 0x000fe40007ffe1ff */
[----:B------:R-:W-:Y:S02]  /*0470*/  @!P3 LOP3.LUT R17, RZ, R6, RZ, 0x33, !PT ;  /* 0x00000006ff11b212 */ /* 0x000fe400078e33ff */
[----:B--2---:R-:W-:-:S03]  /*0480*/  IADD3 R14, PT, PT, R20, 0xffffffe, RZ ;  /* 0x0ffffffe140e7810 */ /* 0x004fc60007ffe0ff */
[----:B------:R-:W-:Y:S01]  /*0490*/  IMAD.MOV R20, RZ, RZ, -R17 ;  /* 0x000000ffff147224 */ /* 0x000fe200078e0a11 */
[----:B------:R2:W3:Y:S03]  /*04a0*/  F2I.FTZ.U32.TRUNC.NTZ R15, R14 ;  /* 0x0000000e000f7305 */ /* 0x0004e6000021f000 */
[----:B------:R-:W-:-:S05]  /*04b0*/  IMAD R20, R6, R20, R19 ;  /* 0x0000001406147224 */ /* 0x000fca00078e0213 */
[----:B------:R-:W-:Y:S02]  /*04c0*/  IABS R22, R20 ;  /* 0x0000001400167213 */ /* 0x000fe40000000000 */
[----:B--2---:R-:W-:Y:S01]  /*04d0*/  MOV R14, RZ ;  /* 0x000000ff000e7202 */ /* 0x004fe20000000f00 */
[----:B---3--:R-:W-:-:S04]  /*04e0*/  IMAD.MOV R23, RZ, RZ, -R15 ;  /* 0x000000ffff177224 */ /* 0x008fc800078e0a0f */
[----:B------:R-:W-:-:S04]  /*04f0*/  IMAD R23, R23, R16, RZ ;  /* 0x0000001017177224 */ /* 0x000fc800078e02ff */
[----:B------:R-:W-:Y:S01]  /*0500*/  IMAD.HI.U32 R14, R15, R23, R14 ;  /* 0x000000170f0e7227 */ /* 0x000fe200078e000e */
[----:B------:R-:W-:-:S03]  /*0510*/  SHF.R.S32.HI R23, RZ, 0x1f, R17 ;  /* 0x0000001fff177819 */ /* 0x000fc60000011411 */
[----:B------:R-:W-:-:S04]  /*0520*/  IMAD.MOV.U32 R15, RZ, RZ, R22 ;  /* 0x000000ffff0f7224 */ /* 0x000fc800078e0016 */
[----:B------:R-:W-:-:S04]  /*0530*/  IMAD.HI.U32 R22, R14, R15, RZ ;  /* 0x0000000f0e167227 */ /* 0x000fc800078e00ff */
[----:B------:R-:W-:-:S04]  /*0540*/  IMAD.MOV R14, RZ, RZ, -R22 ;  /* 0x000000ffff0e7224 */ /* 0x000fc800078e0a16 */
[----:B------:R-:W-:Y:S01]  /*0550*/  IMAD R15, R16, R14, R15 ;  /* 0x0000000e100f7224 */ /* 0x000fe200078e020f */
[----:B------:R-:W-:-:S04]  /*0560*/  LOP3.LUT R14, R20, R21, RZ, 0x3c, !PT ;  /* 0x00000015140e7212 */ /* 0x000fc800078e3cff */
[----:B------:R-:W-:Y:S02]  /*0570*/  ISETP.GT.U32.AND P2, PT, R16, R15, PT ;  /* 0x0000000f1000720c */ /* 0x000fe40003f44070 */
[----:B------:R-:W-:Y:S02]  /*0580*/  ISETP.GE.AND P3, PT, R14, RZ, PT ;  /* 0x000000ff0e00720c */ /* 0x000fe40003f66270 */
[----:B------:R-:W-:-:S09]  /*0590*/  MOV R14, R0 ;  /* 0x00000000000e7202 */ /* 0x000fd20000000f00 */
[----:B------:R-:W-:Y:S01]  /*05a0*/  @!P2 IADD3 R15, PT, PT, R15, -R16, RZ ;  /* 0x800000100f0fa210 */ /* 0x000fe20007ffe0ff */
[----:B------:R-:W-:-:S03]  /*05b0*/  @!P2 VIADD R22, R22, 0x1 ;  /* 0x000000011616a836 */ /* 0x000fc60000000000 */
[----:B------:R-:W-:Y:S01]  /*05c0*/  ISETP.GE.U32.AND P1, PT, R15, R16, PT ;  /* 0x000000100f00720c */ /* 0x000fe20003f26070 */
[----:B------:R-:W-:Y:S02]  /*05d0*/  IMAD.MOV.U32 R15, RZ, RZ, RZ ;  /* 0x000000ffff0f7224 */ /* 0x000fe400078e00ff */
[----:B------:R-:W-:-:S04]  /*05e0*/  IMAD.WIDE.U32 R16, R17, UR12, R14 ;  /* 0x0000000c11107c25 */ /* 0x000fc8000f8e000e */
[----:B------:R-:W-:-:S06]  /*05f0*/  IMAD R15, R23, UR12, RZ ;  /* 0x0000000c170f7c24 */ /* 0x000fcc000f8e02ff */
[----:B------:R-:W-:Y:S01]  /*0600*/  @P1 VIADD R22, R22, 0x1 ;  /* 0x0000000116161836 */ /* 0x000fe20000000000 */
[----:B------:R-:W-:-:S03]  /*0610*/  IADD3 R15, PT, PT, R17, R15, RZ ;  /* 0x0000000f110f7210 */ /* 0x000fc60007ffe0ff */
[----:B------:R-:W-:Y:S02]  /*0620*/  @!P3 IMAD.MOV R22, RZ, RZ, -R22 ;  /* 0x000000ffff16b224 */ /* 0x000fe400078e0a16 */
[----:B------:R-:W-:-:S03]  /*0630*/  IMAD R17, R15, UR13, RZ ;  /* 0x0000000d0f117c24 */ /* 0x000fc6000f8e02ff */
[----:B------:R-:W-:Y:S01]  /*0640*/  SEL R14, R13, R22, !P0 ;  /* 0x000000160d0e7207 */ /* 0x000fe20004000000 */
[----:B------:R-:W-:-:S03]  /*0650*/  IMAD R23, R7, R16, R17 ;  /* 0x0000001007177224 */ /* 0x000fc600078e0211 */
[--C-:B------:R-:W-:Y:S01]  /*0660*/  SHF.R.S32.HI R15, RZ, 0x1f, R14.reuse ;  /* 0x0000001fff0f7819 */ /* 0x100fe2000001140e */
[--C-:B------:R-:W-:Y:S02]  /*0670*/  IMAD.MOV R22, RZ, RZ, -R14.reuse ;  /* 0x000000ffff167224 */ /* 0x100fe400078e0a0e */
[----:B------:R-:W-:-:S04]  /*0680*/  IMAD.WIDE.U32 R16, R16, UR13, R14 ;  /* 0x0000000d10107c25 */ /* 0x000fc8000f8e000e */
[----:B------:R-:W-:Y:S02]  /*0690*/  IMAD R14, R21, R22, R20 ;  /* 0x00000016150e7224 */ /* 0x000fe400078e0214 */
[----:B------:R-:W-:-:S03]  /*06a0*/  IMAD.IADD R20, R17, 0x1, R23 ;  /* 0x0000000111147824 */ /* 0x000fc600078e0217 */
[--C-:B------:R-:W-:Y:S01]  /*06b0*/  SHF.R.S32.HI R15, RZ, 0x1f, R14.reuse ;  /* 0x0000001fff0f7819 */ /* 0x100fe2000001140e */
[-C--:B------:R-:W-:Y:S02]  /*06c0*/  IMAD R17, R20, R21.reuse, RZ ;  /* 0x0000001514117224 */ /* 0x080fe400078e02ff */
[----:B------:R-:W-:-:S04]  /*06d0*/  IMAD.WIDE.U32 R14, R16, R21, R14 ;  /* 0x00000015100e7225 */ /* 0x000fc800078e000e */
[----:B------:R-:W-:Y:S01]  /*06e0*/  IMAD R17, R8, R16, R17 ;  /* 0x0000001008117224 */ /* 0x000fe200078e0211 */
[----:B------:R-:W-:-:S03]  /*06f0*/  SHF.L.U32 R20, R14, 0x2, RZ ;  /* 0x000000020e147819 */ /* 0x000fc600000006ff */
[----:B------:R-:W-:Y:S01]  /*0700*/  IMAD.IADD R15, R15, 0x1, R17 ;  /* 0x000000010f0f7824 */ /* 0x000fe200078e0211 */
[----:B-1----:R-:W-:-:S04]  /*0710*/  IADD3 R16, P1, PT, R20, UR10, RZ ;  /* 0x0000000a14107c10 */ /* 0x002fc8000ff3e0ff */
[----:B------:R-:W-:-:S04]  /*0720*/  SHF.L.U64.HI R15, R14, 0x2, R15 ;  /* 0x000000020e0f7819 */ /* 0x000fc8000001020f */
[----:B------:R-:W-:Y:S02]  /*0730*/  IADD3.X R17, PT, PT, R15, UR11, RZ, P1, !PT ;  /* 0x0000000b0f117c10 */ /* 0x000fe40008ffe4ff */
[----:B------:R-:W-:-:S03]  /*0740*/  IADD3 R14, P1, PT, R20, UR8, RZ ;  /* 0x00000008140e7c10 */ /* 0x000fc6000ff3e0ff */
[----:B------:R-:W2:Y:S01]  /*0750*/  LDG.E.CONSTANT R16, desc[UR6][R16.64] ;  /* 0x0000000610107981 */ /* 0x000ea2000c1e9900 */
[----:B------:R-:W-:-:S05]  /*0760*/  IADD3.X R15, PT, PT, R15, UR9, RZ, P1, !PT ;  /* 0x000000090f0f7c10 */ /* 0x000fca0008ffe4ff */
[----:B------:R-:W3:Y:S01]  /*0770*/  LDG.E.CONSTANT R14, desc[UR6][R14.64] ;  /* 0x000000060e0e7981 */ /* 0x000ee2000c1e9900 */
[----:B------:R-:W-:-:S05]  /*0780*/  IMAD.IADD R19, R4, 0x1, R19 ;  /* 0x0000000104137824 */ /* 0x000fca00078e0213 */
[----:B------:R-:W-:Y:S01]  /*0790*/  ISETP.GE.AND P1, PT, R19, R3, PT ;  /* 0x000000031300720c */ /* 0x000fe20003f26270 */
[----:B--2--5:R-:W-:-:S04]  /*07a0*/  FADD R21, -R9, R16 ;  /* 0x0000001009157221 */ /* 0x024fc80000000100 */
[----:B------:R-:W-:Y:S01]  /*07b0*/  FMUL R21, R10, R21 ;  /* 0x000000150a157220 */ /* 0x000fe20000400000 */
[----:B---3--:R-:W-:-:S03]  /*07c0*/  FADD R18, R14, R18 ;  /* 0x000000120e127221 */ /* 0x008fc60000000000 */
[----:B------:R-:W-:-:S04]  /*07d0*/  FFMA R5, R14, R21, R5 ;  /* 0x000000150e057223 */ /* 0x000fc80000000005 */
[----:B------:R-:W-:Y:S05]  /*07e0*/  @!P1 BRA `(.L_x_32) ;  /* 0xfffffff800d49947 */ /* 0x000fea000383ffff */
[----:B0-----:R-:W-:Y:S05]  /*07f0*/  BSYNC.RECONVERGENT B1 ;  /* 0x0000000000017941 */ /* 0x001fea0003800200 */
.L_x_31:
[----:B------:R-:W-:Y:S05]  /*0800*/  BRA `(.L_x_29) ;  /* 0x0000000400407947 */ /* 0x000fea0003800000 */
.L_x_30:
[----:B------:R-:W-:Y:S01]  /*0810*/  IABS R9, R6 ;  /* 0x0000000600097213 */ /* 0x000fe20000000000 */
[----:B------:R-:W2:Y:S01]  /*0820*/  LDC R10, c[0x0][0x3bc] ;  /* 0x0000ef00ff0a7b82 */ /* 0x000ea20000000800 */
[----:B------:R-:W-:Y:S01]  /*0830*/  ISETP.NE.AND P0, PT, R13, RZ, PT ;  /* 0x000000ff0d00720c */ /* 0x000fe20003f05270 */
[----:B------:R-:W-:Y:S01]  /*0840*/  IMAD.MOV.U32 R17, RZ, RZ, R2 ;  /* 0x000000ffff117224 */ /* 0x000fe200078e0002 */
[----:B------:R-:W3:Y:S01]  /*0850*/  I2F.RP R12, R9 ;  /* 0x00000009000c7306 */ /* 0x000ee20000209400 */
[----:B------:R-:W-:-:S07]  /*0860*/  MOV R18, RZ ;  /* 0x000000ff00127202 */ /* 0x000fce0000000f00 */
[----:B---3--:R-:W3:Y:S02]  /*0870*/  MUFU.RCP R12, R12 ;  /* 0x0000000c000c7308 */ /* 0x008ee40000001000 */
[----:B---3--:R-:W-:-:S06]  /*0880*/  IADD3 R14, PT, PT, R12, 0xffffffe, RZ ;  /* 0x0ffffffe0c0e7810 */ /* 0x008fcc0007ffe0ff */
[----:B------:R3:W4:Y:S02]  /*0890*/  F2I.FTZ.U32.TRUNC.NTZ R15, R14 ;  /* 0x0000000e000f7305 */ /* 0x000724000021f000 */
[----:B---3--:R-:W-:Y:S02]  /*08a0*/  IMAD.MOV.U32 R14, RZ, RZ, RZ ;  /* 0x000000ffff0e7224 */ /* 0x008fe400078e00ff */
[----:B----4-:R-:W-:-:S04]  /*08b0*/  IMAD.MOV R16, RZ, RZ, -R15 ;  /* 0x000000ffff107224 */ /* 0x010fc800078e0a0f */
[----:B------:R-:W-:Y:S01]  /*08c0*/  IMAD R11, R16, R9, RZ ;  /* 0x00000009100b7224 */ /* 0x000fe200078e02ff */
[----:B------:R-:W-:-:S03]  /*08d0*/  LOP3.LUT R16, RZ, R13, RZ, 0x33, !PT ;  /* 0x0000000dff107212 */ /* 0x000fc600078e33ff */
[----:B--2---:R-:W-:-:S07]  /*08e0*/  IMAD.HI.U32 R11, R15, R11, R14 ;  /* 0x0000000b0f0b7227 */ /* 0x004fce00078e000e */
.L_x_33:
[----:B------:R-:W-:Y:S02]  /*08f0*/  IABS R13, R6 ;  /* 0x00000006000d7213 */ /* 0x000fe40000000000 */
[----:B------:R-:W-:Y:S02]  /*0900*/  IABS R12, R17 ;  /* 0x00000011000c7213 */ /* 0x000fe40000000000 */
[----:B------:R-:W-:Y:S01]  /*0910*/  IABS R14, R10 ;  /* 0x0000000a000e7213 */ /* 0x000fe20000000000 */
[----:B------:R-:W-:Y:S02]  /*0920*/  IMAD.MOV R13, RZ, RZ, -R13 ;  /* 0x000000ffff0d7224 */ /* 0x000fe400078e0a0d */
[----:B------:R-:W-:Y:S01]  /*0930*/  IMAD.HI.U32 R15, R11, R12, RZ ;  /* 0x0000000c0b0f7227 */ /* 0x000fe200078e00ff */
[----:B------:R-:W2:Y:S03]  /*0940*/  I2F.RP R19, R14 ;  /* 0x0000000e00137306 */ /* 0x000ea60000209400 */
[----:B------:R-:W-:Y:S01]  /*0950*/  IMAD R12, R15, R13, R12 ;  /* 0x0000000d0f0c7224 */ /* 0x000fe200078e020c */
[----:B------:R-:W-:-:S04]  /*0960*/  IABS R13, R6 ;  /* 0x00000006000d7213 */ /* 0x000fc80000000000 */
[----:B------:R-:W-:Y:S01]  /*0970*/  ISETP.GT.U32.AND P3, PT, R9, R12, PT ;  /* 0x0000000c0900720c */ /* 0x000fe20003f64070 */
[----:B--2---:R-:W2:-:S12]  /*0980*/  MUFU.RCP R19, R19 ;  /* 0x0000001300137308 */ /* 0x004e980000001000 */
[----:B------:R-:W-:Y:S01]  /*0990*/  @!P3 IADD3 R12, PT, PT, R12, -R13, RZ ;  /* 0x8000000d0c0cb210 */ /* 0x000fe20007ffe0ff */
[----:B------:R-:W-:Y:S01]  /*09a0*/  @!P3 VIADD R15, R15, 0x1 ;  /* 0x000000010f0fb836 */ /* 0x000fe20000000000 */
[----:B------:R-:W-:Y:S02]  /*09b0*/  ISETP.NE.AND P3, PT, R6, RZ, PT ;  /* 0x000000ff0600720c */ /* 0x000fe40003f65270 */
[----:B------:R-:W-:Y:S02]  /*09c0*/  ISETP.GE.U32.AND P2, PT, R12, R9, PT ;  /* 0x000000090c00720c */ /* 0x000fe40003f46070 */
[----:B------:R-:W-:-:S04]  /*09d0*/  LOP3.LUT R12, R17, R6, RZ, 0x3c, !PT ;  /* 0x00000006110c7212 */ /* 0x000fc800078e3cff */
[----:B------:R-:W-:Y:S01]  /*09e0*/  ISETP.GE.AND P1, PT, R12, RZ, PT ;  /* 0x000000ff0c00720c */ /* 0x000fe20003f26270 */
[----:B--2---:R-:W-:-:S04]  /*09f0*/  VIADD R12, R19, 0xffffffe ;  /* 0x0ffffffe130c7836 */ /* 0x004fc80000000000 */
[----:B------:R2:W3:Y:S02]  /*0a00*/  F2I.FTZ.U32.TRUNC.NTZ R13, R12 ;  /* 0x0000000c000d7305 */ /* 0x0004e4000021f000 */
[----:B------:R-:W-:-:S06]  /*0a10*/  @P2 IADD3 R15, PT, PT, R15, 0x1, RZ ;  /* 0x000000010f0f2810 */ /* 0x000fcc0007ffe0ff */
[----:B------:R-:W-:Y:S01]  /*0a20*/  @!P1 IMAD.MOV R15, RZ, RZ, -R15 ;  /* 0x000000ffff0f9224 */ /* 0x000fe200078e0a0f */
[----:B------:R-:W-:Y:S01]  /*0a30*/  @!P3 LOP3.LUT R15, RZ, R6, RZ, 0x33, !PT ;  /* 0x00000006ff0fb212 */ /* 0x000fe200078e33ff */
[----:B--2---:R-:W-:-:S03]  /*0a40*/  IMAD.MOV.U32 R12, RZ, RZ, RZ ;  /* 0x000000ffff0c7224 */ /* 0x004fc600078e00ff */
[----:B------:R-:W-:Y:S01]  /*0a50*/  IADD3 R19, PT, PT, -R15, RZ, RZ ;  /* 0x000000ff0f137210 */ /* 0x000fe20007ffe1ff */
[----:B---3--:R-:W-:-:S04]  /*0a60*/  IMAD.MOV R21, RZ, RZ, -R13 ;  /* 0x000000ffff157224 */ /* 0x008fc800078e0a0d */
[----:B------:R-:W-:Y:S02]  /*0a70*/  IMAD R19, R6, R19, R17 ;  /* 0x0000001306137224 */ /* 0x000fe400078e0211 */
[----:B------:R-:W-:-:S03]  /*0a80*/  IMAD R21, R21, R14, RZ ;  /* 0x0000000e15157224 */ /* 0x000fc600078e02ff */
[----:B------:R-:W-:Y:S01]  /*0a90*/  IABS R20, R19 ;  /* 0x0000001300147213 */ /* 0x000fe20000000000 */
        /* <DEDUP_REMOVED lines=19> */
[----:B0-----:R-:W-:-:S03]  /*0bd0*/  IMAD R13, R13, UR15, RZ ;  /* 0x0000000f0d0d7c24 */ /* 0x001fc6000f8e02ff */
        /* <DEDUP_REMOVED lines=10> */
[----:B------:R-:W-:Y:S01]  /*0c80*/  IMAD R13, R8, R12, R13 ;  /* 0x0000000c080d7224 */ /* 0x000fe200078e020d */
[----:B------:R-:W-:-:S03]  /*0c90*/  LEA R12, P1, R14, UR16, 0x2 ;  /* 0x000000100e0c7c11 */ /* 0x000fc6000f8210ff */
[----:B------:R-:W-:-:S05]  /*0ca0*/  IMAD.IADD R13, R15, 0x1, R13 ;  /* 0x000000010f0d7824 */ /* 0x000fca00078e020d */
[----:B------:R-:W-:-:S06]  /*0cb0*/  LEA.HI.X R13, R14, UR17, R13, 0x2, P1 ;  /* 0x000000110e0d7c11 */ /* 0x000fcc00088f140d */
[----:B------:R-:W2:Y:S01]  /*0cc0*/  LDG.E.CONSTANT R13, desc[UR6][R12.64] ;  /* 0x000000060c0d7981 */ /* 0x000ea2000c1e9900 */
[----:B------:R-:W-:-:S04]  /*0cd0*/  IADD3 R17, PT, PT, R4, R17, RZ ;  /* 0x0000001104117210 */ /* 0x000fc80007ffe0ff */
[----:B------:R-:W-:Y:S01]  /*0ce0*/  ISETP.GE.AND P1, PT, R17, R3, PT ;  /* 0x000000031100720c */ /* 0x000fe20003f26270 */
[----:B--2---:R-:W-:-:S12]  /*0cf0*/  FADD R18, R13, R18 ;  /* 0x000000120d127221 */ /* 0x004fd80000000000 */
[----:B------:R-:W-:Y:S05]  /*0d00*/  @!P1 BRA `(.L_x_33) ;  /* 0xfffffff800f89947 */ /* 0x000fea000383ffff */
.L_x_29:
[----:B01----:R-:W-:Y:S05]  /*0d10*/  BSYNC.RECONVERGENT B0 ;  /* 0x0000000000007941 */ /* 0x003fea0003800200 */
.L_x_28:
[----:B------:R-:W0:Y:S01]  /*0d20*/  S2R R6, SR_CgaCtaId ;  /* 0x0000000000067919 */ /* 0x000e220000008800 */
[----:B------:R-:W-:Y:S02]  /*0d30*/  MOV R3, 0x400 ;  /* 0x0000040000037802 */ /* 0x000fe40000000f00 */
[----:B------:R-:W-:Y:S02]  /*0d40*/  ISETP.GE.U32.AND P0, PT, R4, 0x2, PT ;  /* 0x000000020400780c */ /* 0x000fe40003f06070 */
[----:B0-----:R-:W-:-:S05]  /*0d50*/  LEA R7, R6, R3, 0x18 ;  /* 0x0000000306077211 */ /* 0x001fca00078ec0ff */
[----:B------:R-:W-:Y:S01]  /*0d60*/  IMAD R3, R4, 0x4, R7 ;  /* 0x0000000404037824 */ /* 0x000fe200078e0207 */
[----:B------:R-:W-:-:S03]  /*0d70*/  LEA R7, R2, R7, 0x2 ;  /* 0x0000000702077211 */ /* 0x000fc600078e10ff */
[----:B------:R-:W-:Y:S02]  /*0d80*/  IMAD R10, R2, 0x4, R3 ;  /* 0x00000004020a7824 */ /* 0x000fe400078e0203 */
[----:B------:R0:W-:Y:S04]  /*0d90*/  STS [R7], R18 ;  /* 0x0000001207007388 */ /* 0x0001e80000000800 */
[----:B------:R0:W-:Y:S01]  /*0da0*/  STS [R10], R5 ;  /* 0x000000050a007388 */ /* 0x0001e20000000800 */
[----:B------:R-:W-:Y:S06]  /*0db0*/  BAR.SYNC.DEFER_BLOCKING 0x0 ;  /* 0x0000000000007b1d */ /* 0x000fec0000010000 */
[----:B------:R-:W-:Y:S05]  /*0dc0*/  @!P0 BRA `(.L_x_34) ;  /* 0x00000000004c8947 */ /* 0x000fea0003800000 */
.L_x_37:
[----:B------:R-:W-:Y:S01]  /*0dd0*/  SHF.R.U32.HI R11, RZ, 0x1, R4 ;  /* 0x00000001ff0b7819 */ /* 0x000fe20000011604 */
[----:B------:R-:W-:Y:S03]  /*0de0*/  BSSY.RECONVERGENT B0, `(.L_x_35) ;  /* 0x000000d000007945 */ /* 0x000fe60003800200 */
[----:B------:R-:W-:-:S13]  /*0df0*/  ISETP.GE.U32.AND P0, PT, R2, R11, PT ;  /* 0x0000000b0200720c */ /* 0x000fda0003f06070 */
[----:B-1----:R-:W-:Y:S05]  /*0e00*/  @P0 BRA `(.L_x_36) ;  /* 0x0000000000280947 */ /* 0x002fea0003800000 */
[C---:B0-----:R-:W-:Y:S01]  /*0e10*/  LEA R5, R11.reuse, R7, 0x2 ;  /* 0x000000070b057211 */ /* 0x041fe200078e10ff */
        /* <DEDUP_REMOVED lines=9> */
.L_x_36:
[----:B------:R-:W-:Y:S05]  /*0eb0*/  BSYNC.RECONVERGENT B0 ;  /* 0x0000000000007941 */ /* 0x000fea0003800200 */
.L_x_35:
[----:B------:R-:W-:Y:S01]  /*0ec0*/  BAR.SYNC.DEFER_BLOCKING 0x0 ;  /* 0x0000000000007b1d */ /* 0x000fe20000010000 */
[----:B------:R-:W-:Y:S02]  /*0ed0*/  ISETP.GT.U32.AND P0, PT, R4, 0x3, PT ;  /* 0x000000030400780c */ /* 0x000fe40003f04070 */
[----:B------:R-:W-:-:S11]  /*0ee0*/  MOV R4, R11 ;  /* 0x0000000b00047202 */ /* 0x000fd60000000f00 */
[----:B------:R-:W-:Y:S05]  /*0ef0*/  @P0 BRA `(.L_x_37) ;  /* 0xfffffffc00b40947 */ /* 0x000fea000383ffff */
.L_x_34:
[----:B------:R-:W-:-:S13]  /*0f00*/  ISETP.NE.AND P0, PT, R2, RZ, PT ;  /* 0x000000ff0200720c */ /* 0x000fda0003f05270 */
[----:B------:R-:W-:Y:S05]  /*0f10*/  @P0 EXIT ;  /* 0x000000000000094d */ /* 0x000fea0003800000 */
[----:B0-----:R-:W0:Y:S08]  /*0f20*/  LDC.64 R4, c[0x0][0x3a0] ;  /* 0x0000e800ff047b82 */ /* 0x001e300000000a00 */
[----:B-1----:R-:W1:Y:S01]  /*0f30*/  LDC.64 R8, c[0x0][0x3a8] ;  /* 0x0000ea00ff087b82 */ /* 0x002e620000000a00 */
[----:B0-----:R-:W-:-:S04]  /*0f40*/  ISETP.NE.U32.AND P0, PT, R4, RZ, PT ;  /* 0x000000ff0400720c */ /* 0x001fc80003f05070 */
[----:B------:R-:W-:Y:S02]  /*0f50*/  ISETP.NE.AND.EX P0, PT, R5, RZ, PT, P0 ;  /* 0x000000ff0500720c */ /* 0x000fe40003f05300 */
[----:B-1----:R-:W-:-:S04]  /*0f60*/  ISETP.NE.U32.AND P1, PT, R8, RZ, PT ;  /* 0x000000ff0800720c */ /* 0x002fc80003f25070 */
[----:B------:R-:W-:-:S07]  /*0f70*/  ISETP.NE.AND.EX P1, PT, R9, RZ, PT, P1 ;  /* 0x000000ff0900720c */ /* 0x000fce0003f25310 */
[----:B------:R-:W-:Y:S06]  /*0f80*/  @!P0 BRA `(.L_x_38) ;  /* 0x0000000000248947 */ /* 0x000fec0003800000 */
[----:B------:R-:W-:-:S04]  /*0f90*/  LEA R4, P0, R0, R4, 0x2 ;  /* 0x0000000400047211 */ /* 0x000fc800078010ff */
[----:B------:R-:W-:-:S05]  /*0fa0*/  LEA.HI.X R5, R0, R5, RZ, 0x2, P0 ;  /* 0x0000000500057211 */ /* 0x000fca00000f14ff */
[----:B------:R-:W2:Y:S01]  /*0fb0*/  LDG.E R7, desc[UR6][R4.64] ;  /* 0x0000000604077981 */ /* 0x000ea2000c1e1900 */
[----:B------:R-:W0:Y:S01]  /*0fc0*/  S2UR UR5, SR_CgaCtaId ;  /* 0x00000000000579c3 */ /* 0x000e220000008800 */
[----:B------:R-:W-:Y:S02]  /*0fd0*/  UMOV UR4, 0x400 ;  /* 0x0000040000047882 */ /* 0x000fe40000000000 */
[----:B0-----:R-:W-:-:S09]  /*0fe0*/  ULEA UR4, UR5, UR4, 0x18 ;  /* 0x0000000405047291 */ /* 0x001fd2000f8ec0ff */
[----:B------:R-:W2:Y:S02]  /*0ff0*/  LDS R2, [UR4] ;  /* 0x00000004ff027984 */ /* 0x000ea40008000800 */
[----:B--2---:R-:W-:-:S05]  /*1000*/  FADD R7, R2, R7 ;  /* 0x0000000702077221 */ /* 0x004fca0000000000 */
[----:B------:R0:W-:Y:S02]  /*1010*/  STG.E desc[UR6][R4.64], R7 ;  /* 0x0000000704007986 */ /* 0x0001e4000c101906 */
.L_x_38:
[----:B------:R-:W-:Y:S05]  /*1020*/  @!P1 EXIT ;  /* 0x000000000000994d */ /* 0x000fea0003800000 */
[C---:B0-----:R-:W-:Y:S01]  /*1030*/  LEA R4, P0, R0.reuse, R8, 0x2 ;  /* 0x0000000800047211 */ /* 0x041fe200078010ff */
[----:B------:R-:W0:Y:S03]  /*1040*/  LDS R3, [R3] ;  /* 0x0000000003037984 */ /* 0x000e260000000800 */
[----:B------:R-:W-:-:S05]  /*1050*/  LEA.HI.X R5, R0, R9, RZ, 0x2, P0 ;  /* 0x0000000900057211 */ /* 0x000fca00000f14ff */
[----:B------:R-:W0:Y:S02]  /*1060*/  LDG.E R0, desc[UR6][R4.64] ;  /* 0x0000000604007981 */ /* 0x000e24000c1e1900 */
[----:B0-----:R-:W-:-:S05]  /*1070*/  FADD R7, R3, R0 ;  /* 0x0000000003077221 */ /* 0x001fca0000000000 */
[----:B------:R-:W-:Y:S01]  /*1080*/  STG.E desc[UR6][R4.64], R7 ;  /* 0x0000000704007986 */ /* 0x000fe2000c101906 */
[----:B------:R-:W-:Y:S05]  /*1090*/  EXIT ;  /* 0x000000000000794d */ /* 0x000fea0003800000 */
.L_x_39:
        /* <DEDUP_REMOVED lines=14> */
.L_x_98:


//--------------------- .text._ZN36_GLOBAL__N__80ae2b0c_4_k_cu_db92b4fc26bn_bwd_dbeta_dgamma_kernelILb1EEEvPKfS2_S2_S2_PfS3_iiii --------------------------
	.section	.text._ZN36_GLOBAL__N__80ae2b0c_4_k_cu_db92b4fc26bn_bwd_dbeta_dgamma_kernelILb1EEEvPKfS2_S2_S2_PfS3_iiii,"ax",@progbits
	.align	128
.text._ZN36_GLOBAL__N__80ae2b0c_4_k_cu_db92b4fc26bn_bwd_dbeta_dgamma_kernelILb1EEEvPKfS2_S2_S2_PfS3_iiii:
        .type           _ZN36_GLOBAL__N__80ae2b0c_4_k_cu_db92b4fc26bn_bwd_dbeta_dgamma_kernelILb1EEEvPKfS2_S2_S2_PfS3_iiii,@function
        .size           _ZN36_GLOBAL__N__80ae2b0c_4_k_cu_db92b4fc26bn_bwd_dbeta_dgamma_kernelILb1EEEvPKfS2_S2_S2_PfS3_iiii,(.L_x_99 - _ZN36_GLOBAL__N__80ae2b0c_4_k_cu_db92b4fc26bn_bwd_dbeta_dgamma_kernelILb1EEEvPKfS2_S2_S2_PfS3_iiii)
        .other          _ZN36_GLOBAL__N__80ae2b0c_4_k_cu_db92b4fc26bn_bwd_dbeta_dgamma_kernelILb1EEEvPKfS2_S2_S2_PfS3_iiii,@"STO_CUDA_ENTRY STV_DEFAULT"
_ZN36_GLOBAL__N__80ae2b0c_4_k_cu_db92b4fc26bn_bwd_dbeta_dgamma_kernelILb1EEEvPKfS2_S2_S2_PfS3_iiii:
        /* <DEDUP_REMOVED lines=9> */
[----:B------:R-:W-:Y:S01]  /*0090*/  IMAD.MOV.U32 R5, RZ, RZ, RZ ;  /* 0x000000ffff057224 */ /* 0x000fe200078e00ff */
[----:B------:R-:W2:Y:S01]  /*00a0*/  LDCU UR4, c[0x0][0x360] ;  /* 0x00006c00ff0477ac */ /* 0x000ea20008000800 */
[----:B------:R-:W-:Y:S01]  /*00b0*/  IMAD.MOV.U32 R18, RZ, RZ, RZ ;  /* 0x000000ffff127224 */ /* 0x000fe200078e00ff */
        /* <DEDUP_REMOVED lines=14> */
[----:B------:R-:W-:Y:S01]  /*01a0*/  SHF.R.S32.HI R7, RZ, 0x1f, R13 ;  /* 0x0000001fff077819 */ /* 0x000fe2000001140d */
[----:B--2---:R-:W-:-:S04]  /*01b0*/  UISETP.NE.U32.AND UP0, UPT, UR4, URZ, UPT ;  /* 0x000000ff0400728c */ /* 0x004fc8000bf05070 */
[----:B------:R-:W-:-:S09]  /*01c0*/  UISETP.NE.AND.EX UP0, UPT, UR5, URZ, UPT, UP0 ;  /* 0x000000ff0500728c */ /* 0x000fd2000bf05300 */
[----:B------:R-:W-:Y:S05]  /*01d0*/  BRA.U !UP0, `(.L_x_42) ;  /* 0x0000000508787547 */ /* 0x000fea000b800000 */
[----:B------:R-:W-:Y:S01]  /*01e0*/  IABS R10, R6 ;  /* 0x00000006000a7213 */ /* 0x000fe20000000000 */
[----:B------:R-:W2:Y:S03]  /*01f0*/  LDC.64 R16, c[0x0][0x390] ;  /* 0x0000e400ff107b82 */ /* 0x000ea60000000a00 */
[----:B------:R-:W3:Y:S05]  /*0200*/  I2F.RP R5, R10 ;  /* 0x0000000a00057306 */ /* 0x000eea0000209400 */
[----:B------:R-:W4:Y:S08]  /*0210*/  LDC.64 R18, c[0x0][0x398] ;  /* 0x0000e600ff127b82 */ /* 0x000f300000000a00 */
[----:B------:R-:W0:Y:S01]  /*0220*/  LDC R11, c[0x0][0x3bc] ;  /* 0x0000ef00ff0b7b82 */ /* 0x000e220000000800 */
[----:B---3--:R-:W3:Y:S01]  /*0230*/  MUFU.RCP R5, R5 ;  /* 0x0000000500057308 */ /* 0x008ee20000001000 */
[C---:B--2---:R-:W-:Y:S01]  /*0240*/  IMAD.WIDE.U32 R16, R0.reuse, 0x4, R16 ;  /* 0x0000000400107825 */ /* 0x044fe200078e0010 */
[----:B------:R-:W-:Y:S04]  /*0250*/  BSSY.RECONVERGENT B1, `(.L_x_43) ;  /* 0x0000055000017945 */ /* 0x000fe80003800200 */
[----:B------:R2:W5:Y:S01]  /*0260*/  LDG.E.CONSTANT R8, desc[UR6][R16.64] ;  /* 0x0000000610087981 */ /* 0x000562000c1e9900 */
[----:B----4-:R-:W-:Y:S01]  /*0270*/  IMAD.WIDE.U32 R18, R0, 0x4, R18 ;  /* 0x0000000400127825 */ /* 0x010fe200078e0012 */
[----:B---3--:R-:W-:-:S04]  /*0280*/  IADD3 R14, PT, PT, R5, 0xffffffe, RZ ;  /* 0x0ffffffe050e7810 */ /* 0x008fc80007ffe0ff */
[----:B------:R3:W5:Y:S01]  /*0290*/  LDG.E.CONSTANT R9, desc[UR6][R18.64] ;  /* 0x0000000612097981 */ /* 0x000762000c1e9900 */
[----:B------:R4:W1:Y:S01]  /*02a0*/  F2I.FTZ.U32.TRUNC.NTZ R15, R14 ;  /* 0x0000000e000f7305 */ /* 0x000862000021f000 */
[----:B------:R-:W-:Y:S01]  /*02b0*/  HFMA2 R5, -RZ, RZ, 0, 0 ;  /* 0x00000000ff057431 */ /* 0x000fe200000001ff */
[----:B------:R-:W-:Y:S02]  /*02c0*/  ISETP.NE.AND P0, PT, R13, RZ, PT ;  /* 0x000000ff0d00720c */ /* 0x000fe40003f05270 */
[----:B------:R-:W-:Y:S01]  /*02d0*/  LOP3.LUT R13, RZ, R13, RZ, 0x33, !PT ;  /* 0x0000000dff0d7212 */ /* 0x000fe200078e33ff */
[----:B----4-:R-:W-:Y:S02]  /*02e0*/  IMAD.MOV.U32 R14, RZ, RZ, RZ ;  /* 0x000000ffff0e7224 */ /* 0x010fe400078e00ff */
[----:B-1----:R-:W-:-:S04]  /*02f0*/  IMAD.MOV R21, RZ, RZ, -R15 ;  /* 0x000000ffff157224 */ /* 0x002fc800078e0a0f */
[----:B--2---:R-:W-:Y:S02]  /*0300*/  IMAD R17, R21, R10, RZ ;  /* 0x0000000a15117224 */ /* 0x004fe400078e02ff */
[----:B---3--:R-:W-:Y:S02]  /*0310*/  IMAD.MOV.U32 R19, RZ, RZ, R2 ;  /* 0x000000ffff137224 */ /* 0x008fe400078e0002 */
[----:B------:R-:W-:-:S04]  /*0320*/  IMAD.HI.U32 R12, R15, R17, R14 ;  /* 0x000000110f0c7227 */ /* 0x000fc800078e000e */
[----:B0-----:R-:W-:-:S07]  /*0330*/  IMAD.MOV.U32 R18, RZ, RZ, RZ ;  /* 0x000000ffff127224 */ /* 0x001fce00078e00ff */
.L_x_44:
[----:B------:R-:W-:Y:S02]  /*0340*/  IABS R14, R6 ;  /* 0x00000006000e7213 */ /* 0x000fe40000000000 */
[----:B------:R-:W-:Y:S02]  /*0350*/  IABS R15, R19 ;  /* 0x00000013000f7213 */ /* 0x000fe40000000000 */
[----:B------:R-:W-:Y:S02]  /*0360*/  IABS R16, R11 ;  /* 0x0000000b00107213 */ /* 0x000fe40000000000 */
[----:B------:R-:W-:Y:S01]  /*0370*/  IADD3 R14, PT, PT, RZ, -R14, RZ ;  /* 0x8000000eff0e7210 */ /* 0x000fe20007ffe0ff */
[----:B------:R-:W-:Y:S01]  /*0380*/  IMAD.HI.U32 R17, R12, R15, RZ ;  /* 0x0000000f0c117227 */ /* 0x000fe200078e00ff */
[----:B------:R-:W0:Y:S03]  /*0390*/  I2F.RP R20, R16 ;  /* 0x0000001000147306 */ /* 0x000e260000209400 */
[----:B------:R-:W-:Y:S01]  /*03a0*/  IMAD R15, R17, R14, R15 ;  /* 0x0000000e110f7224 */ /* 0x000fe200078e020f */
[----:B------:R-:W-:-:S04]  /*03b0*/  IABS R14, R6 ;  /* 0x00000006000e7213 */ /* 0x000fc80000000000 */
[----:B------:R-:W-:Y:S01]  /*03c0*/  ISETP.GT.U32.AND P3, PT, R10, R15, PT ;  /* 0x0000000f0a00720c */ /* 0x000fe20003f64070 */
[----:B0-----:R-:W0:-:S12]  /*03d0*/  MUFU.RCP R20, R20 ;  /* 0x0000001400147308 */ /* 0x001e180000001000 */
[----:B------:R-:W-:Y:S01]  /*03e0*/  @!P3 IMAD.IADD R15, R15, 0x1, -R14 ;  /* 0x000000010f0fb824 */ /* 0x000fe200078e0a0e */
[----:B------:R-:W-:Y:S02]  /*03f0*/  LOP3.LUT R14, R19, R6, RZ, 0x3c, !PT ;  /* 0x00000006130e7212 */ /* 0x000fe400078e3cff */
[----:B------:R-:W-:Y:S02]  /*0400*/  @!P3 IADD3 R17, PT, PT, R17, 0x1, RZ ;  /* 0x000000011111b810 */ /* 0x000fe40007ffe0ff */
[----:B------:R-:W-:Y:S02]  /*0410*/  ISETP.GE.U32.AND P1, PT, R15, R10, PT ;  /* 0x0000000a0f00720c */ /* 0x000fe40003f26070 */
[----:B------:R-:W-:Y:S02]  /*0420*/  ISETP.GE.AND P2, PT, R14, RZ, PT ;  /* 0x000000ff0e00720c */ /* 0x000fe40003f46270 */
[----:B------:R-:W-:Y:S01]  /*0430*/  ISETP.NE.AND P3, PT, R6, RZ, PT ;  /* 0x000000ff0600720c */ /* 0x000fe20003f65270 */
[----:B0-----:R-:W-:-:S04]  /*0440*/  VIADD R14, R20, 0xffffffe ;  /* 0x0ffffffe140e7836 */ /* 0x001fc80000000000 */
[----:B------:R0:W1:Y:S04]  /*0450*/  F2I.FTZ.U32.TRUNC.NTZ R15, R14 ;  /* 0x0000000e000f7305 */ /* 0x000068000021f000 */
[----:B------:R-:W-:-:S04]  /*0460*/  @P1 VIADD R17, R17, 0x1 ;  /* 0x0000000111111836 */ /* 0x000fc80000000000 */
        /* <DEDUP_REMOVED lines=31> */
[----:B------:R-:W-:Y:S01]  /*0660*/  IMAD.IADD R20, R17, 0x1, R15 ;  /* 0x0000000111147824 */ /* 0x000fe200078e020f */
[----:B------:R-:W-:-:S03]  /*0670*/  MOV R15, RZ ;  /* 0x000000ff000f7202 */ /* 0x000fc60000000f00 */
[----:B------:R-:W-:-:S04]  /*0680*/  IMAD.WIDE.U32 R16, R16, UR13, R14 ;  /* 0x0000000d10107c25 */ /* 0x000fc8000f8e000e */
[----:B------:R-:W-:Y:S02]  /*0690*/  IMAD R15, R20, UR13, RZ ;  /* 0x0000000d140f7c24 */ /* 0x000fe4000f8e02ff */
[----:B------:R-:W-:Y:S02]  /*06a0*/  IMAD.SHL.U32 R20, R16, 0x4, RZ ;  /* 0x0000000410147824 */ /* 0x000fe400078e00ff */
[----:B------:R-:W-:-:S03]  /*06b0*/  IMAD.IADD R17, R17, 0x1, R15 ;  /* 0x0000000111117824 */ /* 0x000fc600078e020f */
[----:B------:R-:W-:Y:S02]  /*06c0*/  IADD3 R14, P1, PT, R20, UR10, RZ ;  /* 0x0000000a140e7c10 */ /* 0x000fe4000ff3e0ff */
[----:B------:R-:W-:-:S04]  /*06d0*/  SHF.L.U64.HI R17, R16, 0x2, R17 ;  /* 0x0000000210117819 */ /* 0x000fc80000010211 */
[----:B------:R-:W-:Y:S02]  /*06e0*/  IADD3.X R15, PT, PT, R17, UR11, RZ, P1, !PT ;  /* 0x0000000b110f7c10 */ /* 0x000fe40008ffe4ff */
[----:B------:R-:W-:-:S04]  /*06f0*/  IADD3 R16, P1, PT, R20, UR8, RZ ;  /* 0x0000000814107c10 */ /* 0x000fc8000ff3e0ff */
[----:B------:R-:W2:Y:S01]  /*0700*/  LDG.E.CONSTANT R15, desc[UR6][R14.64] ;  /* 0x000000060e0f7981 */ /* 0x000ea2000c1e9900 */
[----:B------:R-:W-:-:S05]  /*0710*/  IADD3.X R17, PT, PT, R17, UR9, RZ, P1, !PT ;  /* 0x0000000911117c10 */ /* 0x000fca0008ffe4ff */
[----:B------:R-:W3:Y:S01]  /*0720*/  LDG.E.CONSTANT R16, desc[UR6][R16.64] ;  /* 0x0000000610107981 */ /* 0x000ee2000c1e9900 */
[----:B------:R-:W-:-:S04]  /*0730*/  IADD3 R19, PT, PT, R4, R19, RZ ;  /* 0x0000001304137210 */ /* 0x000fc80007ffe0ff */
[----:B------:R-:W-:Y:S01]  /*0740*/  ISETP.GE.AND P1, PT, R19, R3, PT ;  /* 0x000000031300720c */ /* 0x000fe20003f26270 */
[----:B--2--5:R-:W-:-:S04]  /*0750*/  FADD R20, -R8, R15 ;  /* 0x0000000f08147221 */ /* 0x024fc80000000100 */
[----:B------:R-:W-:Y:S01]  /*0760*/  FMUL R20, R9, R20 ;  /* 0x0000001409147220 */ /* 0x000fe20000400000 */
[----:B---3--:R-:W-:-:S03]  /*0770*/  FADD R18, R16, R18 ;  /* 0x0000001210127221 */ /* 0x008fc60000000000 */
[----:B------:R-:W-:-:S04]  /*0780*/  FFMA R5, R16, R20, R5 ;  /* 0x0000001410057223 */ /* 0x000fc80000000005 */
[----:B------:R-:W-:Y:S05]  /*0790*/  @!P1 BRA `(.L_x_44) ;  /* 0xfffffff800e89947 */ /* 0x000fea000383ffff */
[----:B------:R-:W-:Y:S05]  /*07a0*/  BSYNC.RECONVERGENT B1 ;  /* 0x0000000000017941 */ /* 0x000fea0003800200 */
.L_x_43:
[----:B------:R-:W-:Y:S05]  /*07b0*/  BRA `(.L_x_41) ;  /* 0x0000000400307947 */ /* 0x000fea0003800000 */
.L_x_42:
[----:B------:R-:W-:Y:S01]  /*07c0*/  IABS R12, R6 ;  /* 0x00000006000c7213 */ /* 0x000fe20000000000 */
[----:B------:R-:W2:Y:S01]  /*07d0*/  LDC R15, c[0x0][0x3bc] ;  /* 0x0000ef00ff0f7b82 */ /* 0x000ea20000000800 */
[----:B------:R-:W-:Y:S01]  /*07e0*/  ISETP.NE.AND P0, PT, R13, RZ, PT ;  /* 0x000000ff0d00720c */ /* 0x000fe20003f05270 */
[----:B------:R-:W-:Y:S01]  /*07f0*/  IMAD.MOV.U32 R18, RZ, RZ, RZ ;  /* 0x000000ffff127224 */ /* 0x000fe200078e00ff */
[----:B------:R-:W3:Y:S01]  /*0800*/  I2F.RP R10, R12 ;  /* 0x0000000c000a7306 */ /* 0x000ee20000209400 */
[----:B------:R-:W-:Y:S01]  /*0810*/  LOP3.LUT R13, RZ, R13, RZ, 0x33, !PT ;  /* 0x0000000dff0d7212 */ /* 0x000fe200078e33ff */
[----:B------:R-:W-:-:S06]  /*0820*/  IMAD.MOV.U32 R17, RZ, RZ, R2 ;  /* 0x000000ffff117224 */ /* 0x000fcc00078e0002 */
[----:B---3--:R-:W3:Y:S02]  /*0830*/  MUFU.RCP R10, R10 ;  /* 0x0000000a000a7308 */ /* 0x008ee40000001000 */
[----:B---3--:R-:W-:-:S06]  /*0840*/  VIADD R8, R10, 0xffffffe ;  /* 0x0ffffffe0a087836 */ /* 0x008fcc0000000000 */
[----:B------:R3:W4:Y:S02]  /*0850*/  F2I.FTZ.U32.TRUNC.NTZ R9, R8 ;  /* 0x0000000800097305 */ /* 0x000724000021f000 */
[----:B---3--:R-:W-:Y:S01]  /*0860*/  MOV R8, RZ ;  /* 0x000000ff00087202 */ /* 0x008fe20000000f00 */
[----:B----4-:R-:W-:-:S04]  /*0870*/  IMAD.MOV R11, RZ, RZ, -R9 ;  /* 0x000000ffff0b7224 */ /* 0x010fc800078e0a09 */
[----:B------:R-:W-:-:S04]  /*0880*/  IMAD R11, R11, R12, RZ ;  /* 0x0000000c0b0b7224 */ /* 0x000fc800078e02ff */
[----:B--2---:R-:W-:-:S07]  /*0890*/  IMAD.HI.U32 R14, R9, R11, R8 ;  /* 0x0000000b090e7227 */ /* 0x004fce00078e0008 */
.L_x_45:
[----:B------:R-:W-:Y:S02]  /*08a0*/  IABS R8, R6 ;  /* 0x0000000600087213 */ /* 0x000fe40000000000 */
[----:B------:R-:W-:Y:S02]  /*08b0*/  IABS R9, R17 ;  /* 0x0000001100097213 */ /* 0x000fe40000000000 */
[----:B------:R-:W-:Y:S02]  /*08c0*/  IABS R10, R15 ;  /* 0x0000000f000a7213 */ /* 0x000fe40000000000 */
[----:B------:R-:W-:Y:S01]  /*08d0*/  IADD3 R8, PT, PT, RZ, -R8, RZ ;  /* 0x80000008ff087210 */ /* 0x000fe20007ffe0ff */
[----:B------:R-:W-:Y:S01]  /*08e0*/  IMAD.HI.U32 R19, R14, R9, RZ ;  /* 0x000000090e137227 */ /* 0x000fe200078e00ff */
[----:B------:R-:W2:Y:S03]  /*08f0*/  I2F.RP R11, R10 ;  /* 0x0000000a000b7306 */ /* 0x000ea60000209400 */
[----:B------:R-:W-:Y:S01]  /*0900*/  IMAD R9, R19, R8, R9 ;  /* 0x0000000813097224 */ /* 0x000fe200078e0209 */
[----:B------:R-:W-:-:S04]  /*0910*/  IABS R8, R6 ;  /* 0x0000000600087213 */ /* 0x000fc80000000000 */
[----:B------:R-:W-:Y:S01]  /*0920*/  ISETP.GT.U32.AND P3, PT, R12, R9, PT ;  /* 0x000000090c00720c */ /* 0x000fe20003f64070 */
[----:B--2---:R-:W2:-:S12]  /*0930*/  MUFU.RCP R11, R11 ;  /* 0x0000000b000b7308 */ /* 0x004e980000001000 */
[----:B------:R-:W-:Y:S01]  /*0940*/  @!P3 IMAD.IADD R9, R9, 0x1, -R8 ;  /* 0x000000010909b824 */ /* 0x000fe200078e0a08 */
[----:B------:R-:W-:Y:S02]  /*0950*/  LOP3.LUT R8, R17, R6, RZ, 0x3c, !PT ;  /* 0x0000000611087212 */ /* 0x000fe400078e3cff */
[----:B------:R-:W-:Y:S02]  /*0960*/  @!P3 IADD3 R19, PT, PT, R19, 0x1, RZ ;  /* 0x000000011313b810 */ /* 0x000fe40007ffe0ff */
[----:B------:R-:W-:Y:S02]  /*0970*/  ISETP.GE.U32.AND P2, PT, R9, R12, PT ;  /* 0x0000000c0900720c */ /* 0x000fe40003f46070 */
[----:B------:R-:W-:Y:S02]  /*0980*/  ISETP.GE.AND P1, PT, R8, RZ, PT ;  /* 0x000000ff0800720c */ /* 0x000fe40003f26270 */
[----:B------:R-:W-:Y:S01]  /*0990*/  ISETP.NE.AND P3, PT, R6, RZ, PT ;  /* 0x000000ff0600720c */ /* 0x000fe20003f65270 */
[----:B--2---:R-:W-:-:S04]  /*09a0*/  VIADD R8, R11, 0xffffffe ;  /* 0x0ffffffe0b087836 */ /* 0x004fc80000000000 */
[----:B------:R2:W3:Y:S04]  /*09b0*/  F2I.FTZ.U32.TRUNC.NTZ R9, R8 ;  /* 0x0000000800097305 */ /* 0x0004e8000021f000 */
[----:B------:R-:W-:-:S04]  /*09c0*/  @P2 VIADD R19, R19, 0x1 ;  /* 0x0000000113132836 */ /* 0x000fc80000000000 */
[----:B------:R-:W-:Y:S01]  /*09d0*/  @!P1 IMAD.MOV R19, RZ, RZ, -R19 ;  /* 0x000000ffff139224 */ /* 0x000fe200078e0a13 */
[----:B------:R-:W-:Y:S01]  /*09e0*/  @!P3 LOP3.LUT R19, RZ, R6, RZ, 0x33, !PT ;  /* 0x00000006ff13b212 */ /* 0x000fe200078e33ff */
[----:B--2---:R-:W-:-:S04]  /*09f0*/  IMAD.MOV.U32 R8, RZ, RZ, RZ ;  /* 0x000000ffff087224 */ /* 0x004fc800078e00ff */
[----:B------:R-:W-:Y:S01]  /*0a00*/  IMAD.MOV R16, RZ, RZ, -R19 ;  /* 0x000000ffff107224 */ /* 0x000fe200078e0a13 */
[----:B---3--:R-:W-:-:S03]  /*0a10*/  IADD3 R11, PT, PT, RZ, -R9, RZ ;  /* 0x80000009ff0b7210 */ /* 0x008fc60007ffe0ff */
        /* <DEDUP_REMOVED lines=20> */
[----:B0-----:R-:W-:-:S03]  /*0b60*/  IMAD.WIDE R10, R19, UR14, R10 ;  /* 0x0000000e130a7c25 */ /* 0x001fc6000f8e020a */
[--C-:B------:R-:W-:Y:S01]  /*0b70*/  SHF.R.S32.HI R9, RZ, 0x1f, R8.reuse ;  /* 0x0000001fff097819 */ /* 0x100fe20000011408 */
[-C--:B------:R-:W-:Y:S02]  /*0b80*/  IMAD R11, R11, R15.reuse, RZ ;  /* 0x0000000f0b0b7224 */ /* 0x080fe400078e02ff */
[----:B------:R-:W-:-:S04]  /*0b90*/  IMAD.WIDE.U32 R8, R10, R15, R8 ;  /* 0x0000000f0a087225 */ /* 0x000fc800078e0008 */
[----:B------:R-:W-:Y:S02]  /*0ba0*/  IMAD R11, R10, R7, R11 ;  /* 0x000000070a0b7224 */ /* 0x000fe400078e020b */
[----:B------:R-:W-:Y:S02]  /*0bb0*/  IMAD.MOV.U32 R10, RZ, RZ, R0 ;  /* 0x000000ffff0a7224 */ /* 0x000fe400078e0000 */
[----:B------:R-:W-:Y:S02]  /*0bc0*/  IMAD.IADD R16, R9, 0x1, R11 ;  /* 0x0000000109107824 */ /* 0x000fe400078e020b */
[----:B------:R-:W-:-:S03]  /*0bd0*/  HFMA2 R11, -RZ, RZ, 0, 0 ;  /* 0x00000000ff0b7431 */ /* 0x000fc600000001ff */
[----:B------:R-:W-:-:S04]  /*0be0*/  IMAD.WIDE.U32 R8, R8, UR15, R10 ;  /* 0x0000000f08087c25 */ /* 0x000fc8000f8e000a */
[----:B------:R-:W-:Y:S01]  /*0bf0*/  IMAD R11, R16, UR15, RZ ;  /* 0x0000000f100b7c24 */ /* 0x000fe2000f8e02ff */
[----:B------:R-:W-:-:S03]  /*0c00*/  LEA R10, P1, R8, UR16, 0x2 ;  /* 0x00000010080a7c11 */ /* 0x000fc6000f8210ff */
[----:B------:R-:W-:-:S05]  /*0c10*/  IMAD.IADD R9, R9, 0x1, R11 ;  /* 0x0000000109097824 */ /* 0x000fca00078e020b */
[----:B------:R-:W-:-:S06]  /*0c20*/  LEA.HI.X R11, R8, UR17, R9, 0x2, P1 ;  /* 0x00000011080b7c11 */ /* 0x000fcc00088f1409 */
[----:B------:R-:W2:Y:S01]  /*0c30*/  LDG.E.CONSTANT R11, desc[UR6][R10.64] ;  /* 0x000000060a0b7981 */ /* 0x000ea2000c1e9900 */
[----:B------:R-:W-:-:S05]  /*0c40*/  IMAD.IADD R17, R4, 0x1, R17 ;  /* 0x0000000104117824 */ /* 0x000fca00078e0211 */
[----:B------:R-:W-:Y:S01]  /*0c50*/  ISETP.GE.AND P1, PT, R17, R3, PT ;  /* 0x000000031100720c */ /* 0x000fe20003f26270 */
[----:B--2---:R-:W-:-:S12]  /*0c60*/  FADD R18, R11, R18 ;  /* 0x000000120b127221 */ /* 0x004fd80000000000 */
[----:B------:R-:W-:Y:S05]  /*0c70*/  @!P1 BRA `(.L_x_45) ;  /* 0xfffffffc00089947 */ /* 0x000fea000383ffff */
.L_x_41:
[----:B01----:R-:W-:Y:S05]  /*0c80*/  BSYNC.RECONVERGENT B0 ;  /* 0x0000000000007941 */ /* 0x003fea0003800200 */
.L_x_40:
[----:B------:R-:W0:Y:S01]  /*0c90*/  S2R R6, SR_CgaCtaId ;  /* 0x0000000000067919 */ /* 0x000e220000008800 */
[----:B------:R-:W-:Y:S02]  /*0ca0*/  MOV R3, 0x400 ;  /* 0x0000040000037802 */ /* 0x000fe40000000f00 */
[----:B------:R-:W-:Y:S02]  /*0cb0*/  ISETP.GE.U32.AND P0, PT, R4, 0x2, PT ;  /* 0x000000020400780c */ /* 0x000fe40003f06070 */
[----:B0-----:R-:W-:-:S04]  /*0cc0*/  LEA R7, R6, R3, 0x18 ;  /* 0x0000000306077211 */ /* 0x001fc800078ec0ff */
[----:B------:R-:W-:Y:S01]  /*0cd0*/  LEA R3, R4, R7, 0x2 ;  /* 0x0000000704037211 */ /* 0x000fe200078e10ff */
[----:B------:R-:W-:-:S04]  /*0ce0*/  IMAD R7, R2, 0x4, R7 ;  /* 0x0000000402077824 */ /* 0x000fc800078e0207 */
[----:B------:R-:W-:Y:S01]  /*0cf0*/  IMAD R10, R2, 0x4, R3 ;  /* 0x00000004020a7824 */ /* 0x000fe200078e0203 */
[----:B------:R0:W-:Y:S04]  /*0d00*/  STS [R7], R18 ;  /* 0x0000001207007388 */ /* 0x0001e80000000800 */
[----:B------:R0:W-:Y:S01]  /*0d10*/  STS [R10], R5 ;  /* 0x000000050a007388 */ /* 0x0001e20000000800 */
[----:B------:R-:W-:Y:S06]  /*0d20*/  BAR.SYNC.DEFER_BLOCKING 0x0 ;  /* 0x0000000000007b1d */ /* 0x000fec0000010000 */
[----:B------:R-:W-:Y:S05]  /*0d30*/  @!P0 BRA `(.L_x_46) ;  /* 0x00000000004c8947 */ /* 0x000fea0003800000 */
.L_x_49:
        /* <DEDUP_REMOVED lines=14> */
.L_x_48:
[----:B------:R-:W-:Y:S05]  /*0e20*/  BSYNC.RECONVERGENT B0 ;  /* 0x0000000000007941 */ /* 0x000fea0003800200 */
.L_x_47:
[----:B------:R-:W-:Y:S01]  /*0e30*/  BAR.SYNC.DEFER_BLOCKING 0x0 ;  /* 0x0000000000007b1d */ /* 0x000fe20000010000 */
[----:B------:R-:W-:Y:S02]  /*0e40*/  ISETP.GT.U32.AND P0, PT, R4, 0x3, PT ;  /* 0x000000030400780c */ /* 0x000fe40003f04070 */
[----:B------:R-:W-:-:S11]  /*0e50*/  MOV R4, R11 ;  /* 0x0000000b00047202 */ /* 0x000fd60000000f00 */
[----:B------:R-:W-:Y:S05]  /*0e60*/  @P0 BRA `(.L_x_49) ;  /* 0xfffffffc00b40947 */ /* 0x000fea000383ffff */
.L_x_46:
        /* <DEDUP_REMOVED lines=18> */
.L_x_50:
        /* <DEDUP_REMOVED lines=8> */
.L_x_51:
        /* <DEDUP_REMOVED lines=15> */
.L_x_99:


//--------------------- .text._ZN36_GLOBAL__N__80ae2b0c_4_k_cu_db92b4fc29bn_forward_norm_affine_kernelILb0EEEvPKfS2_S2_S2_S2_Pfiiiib --------------------------
	.section	.text._ZN36_GLOBAL__N__80ae2b0c_4_k_cu_db92b4fc29bn_forward_norm_affine_kernelILb0EEEvPKfS2_S2_S2_S2_Pfiiiib,"ax",@progbits
	.align	128
.text._ZN36_GLOBAL__N__80ae2b0c_4_k_cu_db92b4fc29bn_forward_norm_affine_kernelILb0EEEvPKfS2_S2_S2_S2_Pfiiiib:
        .type           _ZN36_GLOBAL__N__80ae2b0c_4_k_cu_db92b4fc29bn_forward_norm_affine_kernelILb0EEEvPKfS2_S2_S2_S2_Pfiiiib,@function
        .size           _ZN36_GLOBAL__N__80ae2b0c_4_k_cu_db92b4fc29bn_forward_norm_affine_kernelILb0EEEvPKfS2_S2_S2_S2_Pfiiiib,(.L_x_100 - _ZN36_GLOBAL__N__80ae2b0c_4_k_cu_db92b4fc29bn_forward_norm_affine_kernelILb0EEEvPKfS2_S2_S2_S2_Pfiiiib)
        .other          _ZN36_GLOBAL__N__80ae2b0c_4_k_cu_db92b4fc29bn_forward_norm_affine_kernelILb0EEEvPKfS2_S2_S2_S2_Pfiiiib,@"STO_CUDA_ENTRY STV_DEFAULT"
_ZN36_GLOBAL__N__80ae2b0c_4_k_cu_db92b4fc29bn_forward_norm_affine_kernelILb0EEEvPKfS2_S2_S2_S2_Pfiiiib:
[----:B------:R-:W-:Y:S01]  /*0000*/  LDC R1, c[0x0][0x37c] ;  /* 0x0000df00ff017b82 */ /* 0x000fe20000000800 */
[----:B------:R-:W0:Y:S01]  /*0010*/  S2R R0, SR_CTAID.X ;  /* 0x0000000000007919 */ /* 0x000e220000002500 */
[----:B------:R-:W0:Y:S02]  /*0020*/  LDCU UR4, c[0x0][0x3b4] ;  /* 0x00007680ff0477ac */ /* 0x000e240008000800 */
[----:B0-----:R-:W-:-:S13]  /*0030*/  ISETP.GE.AND P0, PT, R0, UR4, PT ;  /* 0x0000000400007c0c */ /* 0x001fda000bf06270 */
[----:B------:R-:W-:Y:S05]  /*0040*/  @P0 EXIT ;  /* 0x000000000000094d */ /* 0x000fea0003800000 */
[----:B------:R-:W0:Y:S01]  /*0050*/  LDC.U8 R2, c[0x0][0x3c0] ;  /* 0x0000f000ff027b82 */ /* 0x000e220000000000 */
[----:B------:R-:W1:Y:S01]  /*0060*/  LDCU.64 UR4, c[0x0][0x358] ;  /* 0x00006b00ff0477ac */ /* 0x000e620008000a00 */
[----:B------:R-:W-:Y:S01]  /*0070*/  IMAD.MOV.U32 R4, RZ, RZ, 0x3f800000 ;  /* 0x3f800000ff047424 */ /* 0x000fe200078e00ff */
[----:B------:R-:W2:Y:S01]  /*0080*/  S2R R18, SR_TID.X ;  /* 0x0000000000127919 */ /* 0x000ea20000002100 */
[----:B------:R-:W-:Y:S01]  /*0090*/  IMAD.MOV.U32 R5, RZ, RZ, RZ ;  /* 0x000000ffff057224 */ /* 0x000fe200078e00ff */
[----:B------:R-:W3:Y:S03]  /*00a0*/  LDCU UR6, c[0x0][0x3b0] ;  /* 0x00007600ff0677ac */ /* 0x000ee60008000800 */
[----:B------:R-:W4:Y:S08]  /*00b0*/  LDC.64 R6, c[0x0][0x398] ;  /* 0x0000e600ff067b82 */ /* 0x000f300000000a00 */
[----:B------:R-:W1:Y:S01]  /*00c0*/  LDC.64 R8, c[0x0][0x3a0] ;  /* 0x0000e800ff087b82 */ /* 0x000e620000000a00 */
[----:B0-----:R-:W-:-:S07]  /*00d0*/  PRMT R2, R2, 0x8880, RZ ;  /* 0x0000888002027816 */ /* 0x001fce00000000ff */
[----:B------:R-:W3:Y:S01]  /*00e0*/  LDC.64 R14, c[0x0][0x3b8] ;  /* 0x0000ee00ff0e7b82 */ /* 0x000ee20000000a00 */
[----:B------:R-:W-:Y:S02]  /*00f0*/  ISETP.NE.AND P2, PT, R2, RZ, PT ;  /* 0x000000ff0200720c */ /* 0x000fe40003f45270 */
[----:B----4-:R-:W-:-:S04]  /*0100*/  ISETP.EQ.U32.AND P0, PT, R6, RZ, PT ;  /* 0x000000ff0600720c */ /* 0x010fc80003f02070 */
[----:B------:R-:W-:Y:S02]  /*0110*/  ISETP.EQ.OR.EX P0, PT, R7, RZ, !P2, P0 ;  /* 0x000000ff0700720c */ /* 0x000fe40005702700 */
[----:B-1----:R-:W-:-:S04]  /*0120*/  ISETP.EQ.U32.AND P1, PT, R8, RZ, PT ;  /* 0x000000ff0800720c */ /* 0x002fc80003f22070 */
[----:B------:R-:W-:-:S07]  /*0130*/  ISETP.EQ.OR.EX P1, PT, R9, RZ, !P2, P1 ;  /* 0x000000ff0900720c */ /* 0x000fce0005722710 */
[----:B------:R-:W-:Y:S01]  /*0140*/  @!P0 LEA R6, P4, R0, R6, 0x2 ;  /* 0x0000000600068211 */ /* 0x000fe200078810ff */
[----:B---3--:R-:W-:-:S03]  /*0150*/  IMAD R2, R14, UR6, RZ ;  /* 0x000000060e027c24 */ /* 0x008fc6000f8e02ff */
[----:B------:R-:W-:Y:S01]  /*0160*/  @!P0 LEA.HI.X R7, R0, R7, RZ, 0x2, P4 ;  /* 0x0000000700078211 */ /* 0x000fe200020f14ff */
[----:B------:R-:W-:Y:S01]  /*0170*/  IMAD R3, R2, R15, RZ ;  /* 0x0000000f02037224 */ /* 0x000fe200078e02ff */
[----:B------:R-:W-:-:S03]  /*0180*/  @!P1 LEA R8, P3, R0, R8, 0x2 ;  /* 0x0000000800089211 */ /* 0x000fc600078610ff */
[----:B------:R0:W5:Y:S01]  /*0190*/  @!P0 LDG.E.CONSTANT R4, desc[UR4][R6.64] ;  /* 0x0000000406048981 */ /* 0x000162000c1e9900 */
[----:B--2---:R-:W-:Y:S02]  /*01a0*/  ISETP.GE.AND P4, PT, R18, R3, PT ;  /* 0x000000031200720c */ /* 0x004fe40003f86270 */
[----:B------:R-:W-:-:S05]  /*01b0*/  @!P1 LEA.HI.X R9, R0, R9, RZ, 0x2, P3 ;  /* 0x0000000900099211 */ /* 0x000fca00018f14ff */
[----:B------:R0:W5:Y:S06]  /*01c0*/  @!P1 LDG.E.CONSTANT R5, desc[UR4][R8.64] ;  /* 0x0000000408059981 */ /* 0x00016c000c1e9900 */
[----:B------:R-:W-:Y:S05]  /*01d0*/  @P4 EXIT ;  /* 0x000000000000494d */ /* 0x000fea0003800000 */
[----:B0-----:R-:W-:Y:S01]  /*01e0*/  IMAD R8, R14, R15, RZ ;  /* 0x0000000f0e087224 */ /* 0x001fe200078e02ff */
[----:B------:R-:W0:Y:S08]  /*01f0*/  LDC.64 R10, c[0x0][0x388] ;  /* 0x0000e200ff0a7b82 */ /* 0x000e300000000a00 */
[----:B------:R-:W1:Y:S01]  /*0200*/  LDC.64 R16, c[0x0][0x390] ;  /* 0x0000e400ff107b82 */ /* 0x000e620000000a00 */
[----:B------:R-:W-:Y:S01]  /*0210*/  IABS R9, R8 ;  /* 0x0000000800097213 */ /* 0x000fe20000000000 */
[----:B------:R-:W2:Y:S03]  /*0220*/  LDCU UR6, c[0x0][0x360] ;  /* 0x00006c00ff0677ac */ /* 0x000ea60008000800 */
[----:B------:R-:W3:Y:S01]  /*0230*/  I2F.RP R2, R9 ;  /* 0x0000000900027306 */ /* 0x000ee20000209400 */
[----:B------:R-:W4:Y:S01]  /*0240*/  LDCU UR7, c[0x0][0x3b4] ;  /* 0x00007680ff0777ac */ /* 0x000f220008000800 */
[----:B------:R-:W0:Y:S01]  /*0250*/  LDCU UR12, c[0x0][0x3b8] ;  /* 0x00007700ff0c77ac */ /* 0x000e220008000800 */
[----:B------:R-:W0:Y:S02]  /*0260*/  LDCU.64 UR8, c[0x0][0x380] ;  /* 0x00007000ff0877ac */ /* 0x000e240008000a00 */
[C---:B0-----:R-:W-:Y:S01]  /*0270*/  IMAD.WIDE.U32 R10, R0.reuse, 0x4, R10 ;  /* 0x00000004000a7825 */ /* 0x041fe200078e000a */
[----:B------:R-:W0:Y:S02]  /*0280*/  LDCU.64 UR10, c[0x0][0x3a8] ;  /* 0x00007500ff0a77ac */ /* 0x000e240008000a00 */
[----:B---3--:R-:W3:Y:S02]  /*0290*/  MUFU.RCP R2, R2 ;  /* 0x0000000200027308 */ /* 0x008ee40000001000 */
[----:B------:R2:W5:Y:S01]  /*02a0*/  LDG.E.CONSTANT R6, desc[UR4][R10.64] ;  /* 0x000000040a067981 */ /* 0x000562000c1e9900 */
[----:B-1----:R-:W-:-:S05]  /*02b0*/  IMAD.WIDE.U32 R16, R0, 0x4, R16 ;  /* 0x0000000400107825 */ /* 0x002fca00078e0010 */
[----:B------:R1:W5:Y:S01]  /*02c0*/  LDG.E.CONSTANT R7, desc[UR4][R16.64] ;  /* 0x0000000410077981 */ /* 0x000362000c1e9900 */
[----:B--2---:R-:W2:Y:S01]  /*02d0*/  LDC R10, c[0x0][0x3bc] ;  /* 0x0000ef00ff0a7b82 */ /* 0x004ea20000000800 */
[----:B---3--:R-:W-:-:S04]  /*02e0*/  VIADD R12, R2, 0xffffffe ;  /* 0x0ffffffe020c7836 */ /* 0x008fc80000000000 */
[----:B------:R3:W1:Y:S02]  /*02f0*/  F2I.FTZ.U32.TRUNC.NTZ R13, R12 ;  /* 0x0000000c000d7305 */ /* 0x000664000021f000 */
[----:B---3--:R-:W-:Y:S02]  /*0300*/  HFMA2 R12, -RZ, RZ, 0, 0 ;  /* 0x00000000ff0c7431 */ /* 0x008fe400000001ff */
[----:B-1----:R-:W-:-:S04]  /*0310*/  IMAD.MOV R16, RZ, RZ, -R13 ;  /* 0x000000ffff107224 */ /* 0x002fc800078e0a0d */
[----:B------:R-:W-:Y:S01]  /*0320*/  IMAD R11, R16, R9, RZ ;  /* 0x00000009100b7224 */ /* 0x000fe200078e02ff */
[----:B------:R-:W-:Y:S02]  /*0330*/  ISETP.NE.AND P0, PT, R15, RZ, PT ;  /* 0x000000ff0f00720c */ /* 0x000fe40003f05270 */
[----:B------:R-:W-:Y:S01]  /*0340*/  LOP3.LUT R2, RZ, R15, RZ, 0x33, !PT ;  /* 0x0000000fff027212 */ /* 0x000fe200078e33ff */
[----:B------:R-:W-:Y:S01]  /*0350*/  IMAD.HI.U32 R11, R13, R11, R12 ;  /* 0x0000000b0d0b7227 */ /* 0x000fe200078e000c */
[----:B------:R-:W-:Y:S02]  /*0360*/  SHF.R.S32.HI R12, RZ, 0x1f, R14 ;  /* 0x0000001fff0c7819 */ /* 0x000fe4000001140e */
[----:B0---4-:R-:W-:-:S07]  /*0370*/  SHF.R.S32.HI R13, RZ, 0x1f, R15 ;  /* 0x0000001fff0d7819 */ /* 0x011fce000001140f */
.L_x_52:
[----:B------:R-:W-:Y:S02]  /*0380*/  IABS R15, R8 ;  /* 0x00000008000f7213 */ /* 0x000fe40000000000 */
[----:B------:R-:W-:Y:S02]  /*0390*/  IABS R14, R18 ;  /* 0x00000012000e7213 */ /* 0x000fe40000000000 */
[----:B0-2---:R-:W-:Y:S01]  /*03a0*/  IABS R16, R10 ;  /* 0x0000000a00107213 */ /* 0x005fe20000000000 */
        /* <DEDUP_REMOVED lines=18> */
[----:B0-----:R-:W-:-:S03]  /*04d0*/  IMAD.MOV.U32 R14, RZ, RZ, RZ ;  /* 0x000000ffff0e7224 */ /* 0x001fc600078e00ff */
[----:B------:R-:W-:Y:S01]  /*04e0*/  IADD3 R19, PT, PT, -R17, RZ, RZ ;  /* 0x000000ff11137210 */ /* 0x000fe20007ffe1ff */
[----:B-1----:R-:W-:-:S04]  /*04f0*/  IMAD.MOV R21, RZ, RZ, -R15 ;  /* 0x000000ffff157224 */ /* 0x002fc800078e0a0f */
[----:B------:R-:W-:Y:S02]  /*0500*/  IMAD R19, R8, R19, R18 ;  /* 0x0000001308137224 */ /* 0x000fe400078e0212 */
[----:B------:R-:W-:-:S03]  /*0510*/  IMAD R21, R21, R16, RZ ;  /* 0x0000001015157224 */ /* 0x000fc600078e02ff */
[----:B------:R-:W-:Y:S01]  /*0520*/  IABS R20, R19 ;  /* 0x0000001300147213 */ /* 0x000fe20000000000 */
[----:B------:R-:W-:-:S04]  /*0530*/  IMAD.HI.U32 R14, R15, R21, R14 ;  /* 0x000000150f0e7227 */ /* 0x000fc800078e000e */
[----:B------:R-:W-:-:S04]  /*0540*/  IMAD.MOV.U32 R15, RZ, RZ, R20 ;  /* 0x000000ffff0f7224 */ /* 0x000fc800078e0014 */
[----:B------:R-:W-:-:S04]  /*0550*/  IMAD.HI.U32 R20, R14, R15, RZ ;  /* 0x0000000f0e147227 */ /* 0x000fc800078e00ff */
[----:B------:R-:W-:-:S04]  /*0560*/  IMAD.MOV R14, RZ, RZ, -R20 ;  /* 0x000000ffff0e7224 */ /* 0x000fc800078e0a14 */
[----:B------:R-:W-:Y:S01]  /*0570*/  IMAD R15, R16, R14, R15 ;  /* 0x0000000e100f7224 */ /* 0x000fe200078e020f */
[----:B------:R-:W-:-:S04]  /*0580*/  LOP3.LUT R14, R19, R10, RZ, 0x3c, !PT ;  /* 0x0000000a130e7212 */ /* 0x000fc800078e3cff */
[----:B------:R-:W-:Y:S02]  /*0590*/  ISETP.GT.U32.AND P3, PT, R16, R15, PT ;  /* 0x0000000f1000720c */ /* 0x000fe40003f64070 */
[----:B------:R-:W-:Y:S01]  /*05a0*/  ISETP.GE.AND P4, PT, R14, RZ, PT ;  /* 0x000000ff0e00720c */ /* 0x000fe20003f86270 */
[----:B------:R-:W-:-:S10]  /*05b0*/  IMAD.MOV.U32 R14, RZ, RZ, R0 ;  /* 0x000000ffff0e7224 */ /* 0x000fd400078e0000 */
[----:B------:R-:W-:Y:S01]  /*05c0*/  @!P3 IADD3 R15, PT, PT, R15, -R16, RZ ;  /* 0x800000100f0fb210 */ /* 0x000fe20007ffe0ff */
[----:B------:R-:W-:-:S03]  /*05d0*/  @!P3 VIADD R20, R20, 0x1 ;  /* 0x000000011414b836 */ /* 0x000fc60000000000 */
[----:B------:R-:W-:Y:S02]  /*05e0*/  ISETP.GE.U32.AND P1, PT, R15, R16, PT ;  /* 0x000000100f00720c */ /* 0x000fe40003f26070 */
[----:B------:R-:W-:Y:S02]  /*05f0*/  MOV R15, RZ ;  /* 0x000000ff000f7202 */ /* 0x000fe40000000f00 */
[----:B------:R-:W-:Y:S01]  /*0600*/  SHF.R.S32.HI R16, RZ, 0x1f, R17 ;  /* 0x0000001fff107819 */ /* 0x000fe20000011411 */
[----:B------:R-:W-:-:S04]  /*0610*/  IMAD.WIDE.U32 R14, R17, UR7, R14 ;  /* 0x00000007110e7c25 */ /* 0x000fc8000f8e000e */
[----:B------:R-:W-:-:S04]  /*0620*/  IMAD R17, R16, UR7, RZ ;  /* 0x0000000710117c24 */ /* 0x000fc8000f8e02ff */
        /* <DEDUP_REMOVED lines=15> */
[----:B------:R-:W-:-:S03]  /*0720*/  IMAD.SHL.U32 R19, R16, 0x4, RZ ;  /* 0x0000000410137824 */ /* 0x000fc600078e00ff */
[----:B------:R-:W-:Y:S02]  /*0730*/  IADD3 R17, PT, PT, R17, R15, RZ ;  /* 0x0000000f11117210 */ /* 0x000fe40007ffe0ff */
[----:B------:R-:W-:Y:S02]  /*0740*/  IADD3 R14, P1, PT, R19, UR8, RZ ;  /* 0x00000008130e7c10 */ /* 0x000fe4000ff3e0ff */
[----:B------:R-:W-:-:S04]  /*0750*/  SHF.L.U64.HI R17, R16, 0x2, R17 ;  /* 0x0000000210117819 */ /* 0x000fc80000010211 */
[----:B------:R-:W-:-:S06]  /*0760*/  IADD3.X R15, PT, PT, R17, UR9, RZ, P1, !PT ;  /* 0x00000009110f7c10 */ /* 0x000fcc0008ffe4ff */
[----:B------:R-:W2:Y:S01]  /*0770*/  LDG.E.CONSTANT R15, desc[UR4][R14.64] ;  /* 0x000000040e0f7981 */ /* 0x000ea2000c1e9900 */
[----:B------:R-:W-:Y:S01]  /*0780*/  IADD3 R16, P1, PT, R19, UR10, RZ ;  /* 0x0000000a13107c10 */ /* 0x000fe2000ff3e0ff */
[----:B------:R-:W-:-:S03]  /*0790*/  VIADD R18, R18, UR6 ;  /* 0x0000000612127c36 */ /* 0x000fc60008000000 */
[----:B------:R-:W-:Y:S02]  /*07a0*/  IADD3.X R17, PT, PT, R17, UR11, RZ, P1, !PT ;  /* 0x0000000b11117c10 */ /* 0x000fe40008ffe4ff */
[----:B------:R-:W-:Y:S01]  /*07b0*/  ISETP.GE.AND P1, PT, R18, R3, PT ;  /* 0x000000031200720c */ /* 0x000fe20003f26270 */
[----:B--2--5:R-:W-:-:S04]  /*07c0*/  FADD R20, -R6, R15 ;  /* 0x0000000f06147221 */ /* 0x024fc80000000100 */
[----:B------:R-:W-:-:S04]  /*07d0*/  FMUL R20, R7, R20 ;  /* 0x0000001407147220 */ /* 0x000fc80000400000 */
[----:B------:R-:W-:-:S05]  /*07e0*/  @P2 FFMA R20, R20, R4, R5 ;  /* 0x0000000414142223 */ /* 0x000fca0000000005 */
[----:B------:R0:W-:Y:S01]  /*07f0*/  STG.E desc[UR4][R16.64], R20 ;  /* 0x0000001410007986 */ /* 0x0001e2000c101904 */
[----:B------:R-:W-:Y:S05]  /*0800*/  @!P1 BRA `(.L_x_52) ;  /* 0xfffffff800dc9947 */ /* 0x000fea000383ffff */
[----:B------:R-:W-:Y:S05]  /*0810*/  EXIT ;  /* 0x000000000000794d */ /* 0x000fea0003800000 */
.L_x_53:
        /* <DEDUP_REMOVED lines=14> */
.L_x_100:


//--------------------- .text._ZN36_GLOBAL__N__80ae2b0c_4_k_cu_db92b4fc29bn_forward_norm_affine_kernelILb1EEEvPKfS2_S2_S2_S2_Pfiiiib --------------------------
	.section	.text._ZN36_GLOBAL__N__80ae2b0c_4_k_cu_db92b4fc29bn_forward_norm_affine_kernelILb1EEEvPKfS2_S2_S2_S2_Pfiiiib,"ax",@progbits
	.align	128
.text._ZN36_GLOBAL__N__80ae2b0c_4_k_cu_db92b4fc29bn_forward_norm_affine_kernelILb1EEEvPKfS2_S2_S2_S2_Pfiiiib:
        .type           _ZN36_GLOBAL__N__80ae2b0c_4_k_cu_db92b4fc29bn_forward_norm_affine_kernelILb1EEEvPKfS2_S2_S2_S2_Pfiiiib,@function
        .size           _ZN36_GLOBAL__N__80ae2b0c_4_k_cu_db92b4fc29bn_forward_norm_affine_kernelILb1EEEvPKfS2_S2_S2_S2_Pfiiiib,(.L_x_101 - _ZN36_GLOBAL__N__80ae2b0c_4_k_cu_db92b4fc29bn_forward_norm_affine_kernelILb1EEEvPKfS2_S2_S2_S2_Pfiiiib)
        .other          _ZN36_GLOBAL__N__80ae2b0c_4_k_cu_db92b4fc29bn_forward_norm_affine_kernelILb1EEEvPKfS2_S2_S2_S2_Pfiiiib,@"STO_CUDA_ENTRY STV_DEFAULT"
_ZN36_GLOBAL__N__80ae2b0c_4_k_cu_db92b4fc29bn_forward_norm_affine_kernelILb1EEEvPKfS2_S2_S2_S2_Pfiiiib:
[----:B------:R-:W-:Y:S01]  /*0000*/  LDC R1, c[0x0][0x37c] ;  /* 0x0000df00ff017b82 */ /* 0x000fe20000000800 */
[----:B------:R-:W0:Y:S01]  /*0010*/  S2R R0, SR_CTAID.X ;  /* 0x0000000000007919 */ /* 0x000e220000002500 */
[----:B------:R-:W0:Y:S02]  /*0020*/  LDCU UR4, c[0x0][0x3b4] ;  /* 0x00007680ff0477ac */ /* 0x000e240008000800 */
[----:B0-----:R-:W-:-:S13]  /*0030*/  ISETP.GE.AND P0, PT, R0, UR4, PT ;  /* 0x0000000400007c0c */ /* 0x001fda000bf06270 */
[----:B------:R-:W-:Y:S05]  /*0040*/  @P0 EXIT ;  /* 0x000000000000094d */ /* 0x000fea0003800000 */
[----:B------:R-:W0:Y:S01]  /*0050*/  LDC.U8 R4, c[0x0][0x3c0] ;  /* 0x0000f000ff047b82 */ /* 0x000e220000000000 */
[----:B------:R-:W1:Y:S01]  /*0060*/  LDCU UR6, c[0x0][0x3b0] ;  /* 0x00007600ff0677ac */ /* 0x000e620008000800 */
[----:B------:R-:W2:Y:S01]  /*0070*/  S2R R6, SR_TID.X ;  /* 0x0000000000067919 */ /* 0x000ea20000002100 */
[----:B------:R-:W3:Y:S05]  /*0080*/  LDCU.64 UR4, c[0x0][0x358] ;  /* 0x00006b00ff0477ac */ /* 0x000eea0008000a00 */
[----:B------:R-:W4:Y:S08]  /*0090*/  LDC.64 R8, c[0x0][0x398] ;  /* 0x0000e600ff087b82 */ /* 0x000f300000000a00 */
[----:B------:R-:W1:Y:S08]  /*00a0*/  LDC.64 R10, c[0x0][0x3a0] ;  /* 0x0000e800ff0a7b82 */ /* 0x000e700000000a00 */
[----:B------:R-:W3:Y:S01]  /*00b0*/  LDC.64 R2, c[0x0][0x3b8] ;  /* 0x0000ee00ff027b82 */ /* 0x000ee20000000a00 */
[----:B0-----:R-:W-:-:S04]  /*00c0*/  PRMT R4, R4, 0x8880, RZ ;  /* 0x0000888004047816 */ /* 0x001fc800000000ff */
[----:B------:R-:W-:Y:S02]  /*00d0*/  ISETP.NE.AND P2, PT, R4, RZ, PT ;  /* 0x000000ff0400720c */ /* 0x000fe40003f45270 */
[----:B----4-:R-:W-:-:S04]  /*00e0*/  ISETP.EQ.U32.AND P0, PT, R8, RZ, PT ;  /* 0x000000ff0800720c */ /* 0x010fc80003f02070 */
[----:B------:R-:W-:Y:S02]  /*00f0*/  ISETP.EQ.OR.EX P0, PT, R9, RZ, !P2, P0 ;  /* 0x000000ff0900720c */ /* 0x000fe40005702700 */
[----:B-1----:R-:W-:-:S04]  /*0100*/  ISETP.EQ.U32.AND P1, PT, R10, RZ, PT ;  /* 0x000000ff0a00720c */ /* 0x002fc80003f22070 */
[----:B------:R-:W-:Y:S01]  /*0110*/  ISETP.EQ.OR.EX P1, PT, R11, RZ, !P2, P1 ;  /* 0x000000ff0b00720c */ /* 0x000fe20005722710 */
[----:B---3--:R-:W-:-:S04]  /*0120*/  IMAD R4, R2, UR6, RZ ;  /* 0x0000000602047c24 */ /* 0x008fc8000f8e02ff */
[----:B------:R-:W-:Y:S02]  /*0130*/  IMAD R7, R4, R3, RZ ;  /* 0x0000000304077224 */ /* 0x000fe400078e02ff */
[----:B------:R-:W-:Y:S01]  /*0140*/  @!P0 LEA R4, P4, R0, R8, 0x2 ;  /* 0x0000000800048211 */ /* 0x000fe200078810ff */
[----:B------:R-:W-:-:S05]  /*0150*/  IMAD.MOV.U32 R8, RZ, RZ, 0x3f800000 ;  /* 0x3f800000ff087424 */ /* 0x000fca00078e00ff */
[C---:B------:R-:W-:Y:S02]  /*0160*/  @!P1 LEA R10, P3, R0.reuse, R10, 0x2 ;  /* 0x0000000a000a9211 */ /* 0x040fe400078610ff */
[C---:B------:R-:W-:Y:S01]  /*0170*/  @!P0 LEA.HI.X R5, R0.reuse, R9, RZ, 0x2, P4 ;  /* 0x0000000900058211 */ /* 0x040fe200020f14ff */
[----:B------:R-:W-:Y:S01]  /*0180*/  IMAD.MOV.U32 R9, RZ, RZ, RZ ;  /* 0x000000ffff097224 */ /* 0x000fe200078e00ff */
[----:B------:R-:W-:Y:S02]  /*0190*/  @!P1 LEA.HI.X R11, R0, R11, RZ, 0x2, P3 ;  /* 0x0000000b000b9211 */ /* 0x000fe400018f14ff */
[----:B--2---:R-:W-:Y:S01]  /*01a0*/  ISETP.GE.AND P4, PT, R6, R7, PT ;  /* 0x000000070600720c */ /* 0x004fe20003f86270 */
[----:B------:R0:W5:Y:S04]  /*01b0*/  @!P0 LDG.E.CONSTANT R8, desc[UR4][R4.64] ;  /* 0x0000000404088981 */ /* 0x000168000c1e9900 */
[----:B------:R0:W5:Y:S08]  /*01c0*/  @!P1 LDG.E.CONSTANT R9, desc[UR4][R10.64] ;  /* 0x000000040a099981 */ /* 0x000170000c1e9900 */
[----:B------:R-:W-:Y:S05]  /*01d0*/  @P4 EXIT ;  /* 0x000000000000494d */ /* 0x000fea0003800000 */
[----:B------:R-:W-:Y:S01]  /*01e0*/  IMAD R13, R2, R3, RZ ;  /* 0x00000003020d7224 */ /* 0x000fe200078e02ff */
[----:B------:R-:W1:Y:S08]  /*01f0*/  LDC.64 R14, c[0x0][0x388] ;  /* 0x0000e200ff0e7b82 */ /* 0x000e700000000a00 */
[----:B------:R-:W2:Y:S01]  /*0200*/  LDC.64 R16, c[0x0][0x390] ;  /* 0x0000e400ff107b82 */ /* 0x000ea20000000a00 */
[----:B------:R-:W-:Y:S01]  /*0210*/  IABS R12, R13 ;  /* 0x0000000d000c7213 */ /* 0x000fe20000000000 */
[----:B------:R-:W3:Y:S03]  /*0220*/  LDCU UR6, c[0x0][0x360] ;  /* 0x00006c00ff0677ac */ /* 0x000ee60008000800 */
[----:B------:R-:W4:Y:S01]  /*0230*/  I2F.RP R2, R12 ;  /* 0x0000000c00027306 */ /* 0x000f220000209400 */
[----:B------:R-:W0:Y:S01]  /*0240*/  LDCU UR12, c[0x0][0x3b4] ;  /* 0x00007680ff0c77ac */ /* 0x000e220008000800 */
[----:B------:R-:W0:Y:S01]  /*0250*/  LDCU UR7, c[0x0][0x3b8] ;  /* 0x00007700ff0777ac */ /* 0x000e220008000800 */
[----:B------:R-:W0:Y:S01]  /*0260*/  LDCU.64 UR8, c[0x0][0x380] ;  /* 0x00007000ff0877ac */ /* 0x000e220008000a00 */
[C---:B-1----:R-:W-:Y:S01]  /*0270*/  IMAD.WIDE.U32 R14, R0.reuse, 0x4, R14 ;  /* 0x00000004000e7825 */ /* 0x042fe200078e000e */
[----:B------:R-:W1:Y:S03]  /*0280*/  LDCU.64 UR10, c[0x0][0x3a8] ;  /* 0x00007500ff0a77ac */ /* 0x000e660008000a00 */
[----:B----4-:R-:W4:Y:S01]  /*0290*/  MUFU.RCP R2, R2 ;  /* 0x0000000200027308 */ /* 0x010f220000001000 */
[----:B0-----:R0:W5:Y:S01]  /*02a0*/  LDG.E.CONSTANT R10, desc[UR4][R14.64] ;  /* 0x000000040e0a7981 */ /* 0x001162000c1e9900 */
[----:B--2---:R-:W-:-:S05]  /*02b0*/  IMAD.WIDE.U32 R16, R0, 0x4, R16 ;  /* 0x0000000400107825 */ /* 0x004fca00078e0010 */
[----:B------:R2:W5:Y:S01]  /*02c0*/  LDG.E.CONSTANT R11, desc[UR4][R16.64] ;  /* 0x00000004100b7981 */ /* 0x000562000c1e9900 */
[----:B0-----:R-:W0:Y:S01]  /*02d0*/  LDC R15, c[0x0][0x3bc] ;  /* 0x0000ef00ff0f7b82 */ /* 0x001e220000000800 */
[----:B----4-:R-:W-:-:S04]  /*02e0*/  VIADD R4, R2, 0xffffffe ;  /* 0x0ffffffe02047836 */ /* 0x010fc80000000000 */
[----:B------:R4:W3:Y:S01]  /*02f0*/  F2I.FTZ.U32.TRUNC.NTZ R5, R4 ;  /* 0x0000000400057305 */ /* 0x0008e2000021f000 */
[----:B------:R-:W-:Y:S02]  /*0300*/  ISETP.NE.AND P0, PT, R3, RZ, PT ;  /* 0x000000ff0300720c */ /* 0x000fe40003f05270 */
[----:B--2---:R-:W-:Y:S01]  /*0310*/  LOP3.LUT R16, RZ, R3, RZ, 0x33, !PT ;  /* 0x00000003ff107212 */ /* 0x004fe200078e33ff */
[----:B----4-:R-:W-:Y:S01]  /*0320*/  IMAD.MOV.U32 R4, RZ, RZ, RZ ;  /* 0x000000ffff047224 */ /* 0x010fe200078e00ff */
[----:B---3--:R-:W-:-:S05]  /*0330*/  IADD3 R17, PT, PT, RZ, -R5, RZ ;  /* 0x80000005ff117210 */ /* 0x008fca0007ffe0ff */
[----:B------:R-:W-:-:S04]  /*0340*/  IMAD R17, R17, R12, RZ ;  /* 0x0000000c11117224 */ /* 0x000fc800078e02ff */
[----:B------:R-:W-:Y:S01]  /*0350*/  IMAD.HI.U32 R14, R5, R17, R4 ;  /* 0x00000011050e7227 */ /* 0x000fe200078e0004 */
[----:B-1----:R-:W-:-:S07]  /*0360*/  SHF.R.S32.HI R17, RZ, 0x1f, R3 ;  /* 0x0000001fff117819 */ /* 0x002fce0000011403 */
.L_x_54:
[----:B-1----:R-:W-:Y:S02]  /*0370*/  IABS R2, R13 ;  /* 0x0000000d00027213 */ /* 0x002fe40000000000 */
[----:B------:R-:W-:Y:S02]  /*0380*/  IABS R3, R6 ;  /* 0x0000000600037213 */ /* 0x000fe40000000000 */
[----:B0-----:R-:W-:Y:S01]  /*0390*/  IABS R4, R15 ;  /* 0x0000000f00047213 */ /* 0x001fe20000000000 */
        /* <DEDUP_REMOVED lines=8> */
[----:B------:R-:W-:Y:S01]  /*0420*/  LOP3.LUT R2, R6, R13, RZ, 0x3c, !PT ;  /* 0x0000000d06027212 */ /* 0x000fe200078e3cff */
[----:B------:R-:W-:Y:S01]  /*0430*/  @!P4 VIADD R19, R19, 0x1 ;  /* 0x000000011313c836 */ /* 0x000fe20000000000 */
[----:B------:R-:W-:Y:S02]  /*0440*/  ISETP.NE.AND P4, PT, R13, RZ, PT ;  /* 0x000000ff0d00720c */ /* 0x000fe40003f85270 */
[----:B------:R-:W-:Y:S02]  /*0450*/  ISETP.GE.U32.AND P1, PT, R3, R12, PT ;  /* 0x0000000c0300720c */ /* 0x000fe40003f26070 */
[----:B------:R-:W-:Y:S02]  /*0460*/  ISETP.GE.AND P3, PT, R2, RZ, PT ;  /* 0x000000ff0200720c */ /* 0x000fe40003f66270 */
[----:B0-----:R-:W-:-:S04]  /*0470*/  IADD3 R2, PT, PT, R5, 0xffffffe, RZ ;  /* 0x0ffffffe05027810 */ /* 0x001fc80007ffe0ff */
[----:B------:R0:W1:Y:S05]  /*0480*/  F2I.FTZ.U32.TRUNC.NTZ R3, R2 ;  /* 0x0000000200037305 */ /* 0x00006a000021f000 */
        /* <DEDUP_REMOVED lines=30> */
[----:B------:R-:W-:Y:S01]  /*0670*/  IMAD R5, R4, R17, R5 ;  /* 0x0000001104057224 */ /* 0x000fe200078e0205 */
[----:B------:R-:W-:-:S03]  /*0680*/  MOV R4, R0 ;  /* 0x0000000000047202 */ /* 0x000fc60000000f00 */
[----:B------:R-:W-:Y:S02]  /*0690*/  IMAD.IADD R18, R3, 0x1, R5 ;  /* 0x0000000103127824 */ /* 0x000fe400078e0205 */
[----:B------:R-:W-:Y:S02]  /*06a0*/  IMAD.MOV.U32 R5, RZ, RZ, RZ ;  /* 0x000000ffff057224 */ /* 0x000fe400078e00ff */
[----:B------:R-:W-:-:S04]  /*06b0*/  IMAD.WIDE.U32 R2, R2, UR12, R4 ;  /* 0x0000000c02027c25 */ /* 0x000fc8000f8e0004 */
[----:B------:R-:W-:Y:S02]  /*06c0*/  IMAD R5, R18, UR12, RZ ;  /* 0x0000000c12057c24 */ /* 0x000fe4000f8e02ff */
        /* <DEDUP_REMOVED lines=16> */
.L_x_55:
        /* <DEDUP_REMOVED lines=11> */
.L_x_101:


//--------------------- .text._ZN36_GLOBAL__N__80ae2b0c_4_k_cu_db92b4fc22reduce_mean_var_kernelILb0EEEvPKfPfS3_iiii --------------------------
	.section	.text._ZN36_GLOBAL__N__80ae2b0c_4_k_cu_db92b4fc22reduce_mean_var_kernelILb0EEEvPKfPfS3_iiii,"ax",@progbits
	.align	128
.text._ZN36_GLOBAL__N__80ae2b0c_4_k_cu_db92b4fc22reduce_mean_var_kernelILb0EEEvPKfPfS3_iiii:
        .type           _ZN36_GLOBAL__N__80ae2b0c_4_k_cu_db92b4fc22reduce_mean_var_kernelILb0EEEvPKfPfS3_iiii,@function
        .size           _ZN36_GLOBAL__N__80ae2b0c_4_k_cu_db92b4fc22reduce_mean_var_kernelILb0EEEvPKfPfS3_iiii,(.L_x_102 - _ZN36_GLOBAL__N__80ae2b0c_4_k_cu_db92b4fc22reduce_mean_var_kernelILb0EEEvPKfPfS3_iiii)
        .other          _ZN36_GLOBAL__N__80ae2b0c_4_k_cu_db92b4fc22reduce_mean_var_kernelILb0EEEvPKfPfS3_iiii,@"STO_CUDA_ENTRY STV_DEFAULT"
_ZN36_GLOBAL__N__80ae2b0c_4_k_cu_db92b4fc22reduce_mean_var_kernelILb0EEEvPKfPfS3_iiii:
        /* <DEDUP_REMOVED lines=15> */
[----:B------:R-:W0:Y:S02]  /*00f0*/  LDCU.64 UR8, c[0x0][0x380] ;  /* 0x00007000ff0877ac */ /* 0x000e240008000a00 */
[----:B0-----:R-:W-:-:S02]  /*0100*/  IMAD R0, R2, UR5, RZ ;  /* 0x0000000502007c24 */ /* 0x001fc4000f8e02ff */
[----:B--2---:R-:W-:Y:S02]  /*0110*/  IMAD.U32 R12, RZ, RZ, UR4 ;  /* 0x00000004ff0c7e24 */ /* 0x004fe4000f8e00ff */
[----:B------:R-:W-:-:S05]  /*0120*/  IMAD R0, R0, R3, RZ ;  /* 0x0000000300007224 */ /* 0x000fca00078e02ff */
[----:B-1----:R-:W-:-:S13]  /*0130*/  ISETP.GE.AND P0, PT, R7, R0, PT ;  /* 0x000000000700720c */ /* 0x002fda0003f06270 */
[----:B---34-:R-:W-:Y:S05]  /*0140*/  @P0 BRA `(.L_x_57) ;  /* 0x0000000400680947 */ /* 0x018fea0003800000 */
[----:B------:R-:W-:Y:S02]  /*0150*/  IMAD R13, R2, R3, RZ ;  /* 0x00000003020d7224 */ /* 0x000fe400078e02ff */
[----:B------:R-:W-:Y:S01]  /*0160*/  HFMA2 R16, -RZ, RZ, 0, 0 ;  /* 0x00000000ff107431 */ /* 0x000fe200000001ff */
[----:B------:R-:W-:Y:S01]  /*0170*/  BSSY.RECONVERGENT B1, `(.L_x_58) ;  /* 0x0000055000017945 */ /* 0x000fe20003800200 */
[----:B------:R-:W-:Y:S01]  /*0180*/  ISETP.NE.AND P0, PT, R3, RZ, PT ;  /* 0x000000ff0300720c */ /* 0x000fe20003f05270 */
[----:B------:R-:W-:Y:S01]  /*0190*/  IMAD.MOV.U32 R19, RZ, RZ, R7 ;  /* 0x000000ffff137224 */ /* 0x000fe200078e0007 */
[----:B------:R-:W-:Y:S02]  /*01a0*/  IABS R14, R13 ;  /* 0x0000000d000e7213 */ /* 0x000fe40000000000 */
[----:B------:R-:W-:Y:S02]  /*01b0*/  SHF.R.S32.HI R15, RZ, 0x1f, R2 ;  /* 0x0000001fff0f7819 */ /* 0x000fe40000011402 */
[----:B------:R-:W0:Y:S01]  /*01c0*/  I2F.RP R4, R14 ;  /* 0x0000000e00047306 */ /* 0x000e220000209400 */
[----:B------:R-:W-:-:S07]  /*01d0*/  LOP3.LUT R18, RZ, R3, RZ, 0x33, !PT ;  /* 0x00000003ff127212 */ /* 0x000fce00078e33ff */
[----:B0-----:R-:W0:Y:S02]  /*01e0*/  MUFU.RCP R4, R4 ;  /* 0x0000000400047308 */ /* 0x001e240000001000 */
[----:B0-----:R-:W-:-:S06]  /*01f0*/  VIADD R5, R4, 0xffffffe ;  /* 0x0ffffffe04057836 */ /* 0x001fcc0000000000 */
[----:B------:R0:W1:Y:S02]  /*0200*/  F2I.FTZ.U32.TRUNC.NTZ R17, R5 ;  /* 0x0000000500117305 */ /* 0x000064000021f000 */
[----:B0-----:R-:W-:Y:S01]  /*0210*/  CS2R R4, SRZ ;  /* 0x0000000000047805 */ /* 0x001fe2000001ff00 */
[----:B-1----:R-:W-:-:S04]  /*0220*/  IMAD.MOV R9, RZ, RZ, -R17 ;  /* 0x000000ffff097224 */ /* 0x002fc800078e0a11 */
[----:B------:R-:W-:-:S04]  /*0230*/  IMAD R9, R9, R14, RZ ;  /* 0x0000000e09097224 */ /* 0x000fc800078e02ff */
[----:B------:R-:W-:Y:S01]  /*0240*/  IMAD.HI.U32 R16, R17, R9, R16 ;  /* 0x0000000911107227 */ /* 0x000fe200078e0010 */
[----:B------:R-:W-:Y:S02]  /*0250*/  SHF.R.S32.HI R17, RZ, 0x1f, R3 ;  /* 0x0000001fff117819 */ /* 0x000fe40000011403 */
[----:B------:R-:W-:-:S07]  /*0260*/  CS2R R2, SRZ ;  /* 0x0000000000027805 */ /* 0x000fce000001ff00 */
.L_x_59:
        /* <DEDUP_REMOVED lines=10> */
[----:B------:R-:W-:Y:S01]  /*0310*/  @!P3 IMAD.IADD R9, R9, 0x1, -R8 ;  /* 0x000000010909b824 */ /* 0x000fe200078e0a08 */
[----:B------:R-:W-:Y:S01]  /*0320*/  LOP3.LUT R8, R19, R13, RZ, 0x3c, !PT ;  /* 0x0000000d13087212 */ /* 0x000fe200078e3cff */
[----:B------:R-:W-:Y:S01]  /*0330*/  @!P3 VIADD R11, R11, 0x1 ;  /* 0x000000010b0bb836 */ /* 0x000fe20000000000 */
[----:B------:R-:W-:-:S02]  /*0340*/  ISETP.NE.AND P3, PT, R13, RZ, PT ;  /* 0x000000ff0d00720c */ /* 0x000fc40003f65270 */
[----:B------:R-:W-:Y:S02]  /*0350*/  ISETP.GE.U32.AND P1, PT, R9, R14, PT ;  /* 0x0000000e0900720c */ /* 0x000fe40003f26070 */
[----:B------:R-:W-:Y:S01]  /*0360*/  ISETP.GE.AND P2, PT, R8, RZ, PT ;  /* 0x000000ff0800720c */ /* 0x000fe20003f46270 */
[----:B0-----:R-:W0:Y:S10]  /*0370*/  MUFU.RCP R20, R20 ;  /* 0x0000001400147308 */ /* 0x001e340000001000 */
[----:B------:R-:W-:-:S05]  /*0380*/  @P1 IADD3 R11, PT, PT, R11, 0x1, RZ ;  /* 0x000000010b0b1810 */ /* 0x000fca0007ffe0ff */
[----:B------:R-:W-:Y:S01]  /*0390*/  @!P2 IMAD.MOV R11, RZ, RZ, -R11 ;  /* 0x000000ffff0ba224 */ /* 0x000fe200078e0a0b */
[----:B------:R-:W-:Y:S01]  /*03a0*/  @!P3 LOP3.LUT R11, RZ, R13, RZ, 0x33, !PT ;  /* 0x0000000dff0bb212 */ /* 0x000fe200078e33ff */
[----:B0-----:R-:W-:-:S04]  /*03b0*/  VIADD R8, R20, 0xffffffe ;  /* 0x0ffffffe14087836 */ /* 0x001fc80000000000 */
[----:B------:R-:W-:Y:S01]  /*03c0*/  IMAD.MOV R20, RZ, RZ, -R11 ;  /* 0x000000ffff147224 */ /* 0x000fe200078e0a0b */
[----:B------:R0:W1:Y:S03]  /*03d0*/  F2I.FTZ.U32.TRUNC.NTZ R9, R8 ;  /* 0x0000000800097305 */ /* 0x000066000021f000 */
[----:B------:R-:W-:-:S05]  /*03e0*/  IMAD R20, R13, R20, R19 ;  /* 0x000000140d147224 */ /* 0x000fca00078e0213 */
[----:B------:R-:W-:Y:S01]  /*03f0*/  IABS R22, R20 ;  /* 0x0000001400167213 */ /* 0x000fe20000000000 */
[----:B0-----:R-:W-:Y:S02]  /*0400*/  IMAD.MOV.U32 R8, RZ, RZ, RZ ;  /* 0x000000ffff087224 */ /* 0x001fe400078e00ff */
[----:B-1----:R-:W-:-:S04]  /*0410*/  IMAD.MOV R23, RZ, RZ, -R9 ;  /* 0x000000ffff177224 */ /* 0x002fc800078e0a09 */
[----:B------:R-:W-:-:S04]  /*0420*/  IMAD R23, R23, R10, RZ ;  /* 0x0000000a17177224 */ /* 0x000fc800078e02ff */
[----:B------:R-:W-:Y:S01]  /*0430*/  IMAD.HI.U32 R8, R9, R23, R8 ;  /* 0x0000001709087227 */ /* 0x000fe200078e0008 */
[----:B------:R-:W-:-:S05]  /*0440*/  MOV R9, R22 ;  /* 0x0000001600097202 */ /* 0x000fca0000000f00 */
[----:B------:R-:W-:-:S04]  /*0450*/  IMAD.HI.U32 R22, R8, R9, RZ ;  /* 0x0000000908167227 */ /* 0x000fc800078e00ff */
[----:B------:R-:W-:-:S04]  /*0460*/  IMAD.MOV R8, RZ, RZ, -R22 ;  /* 0x000000ffff087224 */ /* 0x000fc800078e0a16 */
        /* <DEDUP_REMOVED lines=8> */
[----:B------:R-:W-:Y:S01]  /*04f0*/  IMAD.MOV.U32 R9, RZ, RZ, RZ ;  /* 0x000000ffff097224 */ /* 0x000fe200078e00ff */
[----:B------:R-:W-:Y:S01]  /*0500*/  SHF.R.S32.HI R10, RZ, 0x1f, R11 ;  /* 0x0000001fff0a7819 */ /* 0x000fe2000001140b */
        /* <DEDUP_REMOVED lines=19> */
[----:B------:R-:W-:-:S05]  /*0640*/  LEA.HI.X R9, R10, UR9, R9, 0x2, P1 ;  /* 0x000000090a097c11 */ /* 0x000fca00088f1409 */
[----:B------:R-:W2:Y:S01]  /*0650*/  LDG.E.CONSTANT R8, desc[UR6][R8.64] ;  /* 0x0000000608087981 */ /* 0x000ea2000c1e9900 */
[----:B------:R-:W-:-:S05]  /*0660*/  IMAD.IADD R19, R12, 0x1, R19 ;  /* 0x000000010c137824 */ /* 0x000fca00078e0213 */
[----:B------:R-:W-:Y:S01]  /*0670*/  ISETP.GE.AND P1, PT, R19, R0, PT ;  /* 0x000000001300720c */ /* 0x000fe20003f26270 */
[----:B--2---:R-:W0:Y:S02]  /*0680*/  F2F.F64.F32 R10, R8 ;  /* 0x00000008000a7310 */ /* 0x004e240000201800 */
[C---:B0-----:R-:W-:Y:S02]  /*0690*/  DADD R4, R10.reuse, R4 ;  /* 0x000000000a047229 */ /* 0x041fe40000000004 */
[----:B------:R-:W-:-:S08]  /*06a0*/  DFMA R2, R10, R10, R2 ;  /* 0x0000000a0a02722b */ /* 0x000fd00000000002 */
[----:B------:R-:W-:Y:S05]  /*06b0*/  @!P1 BRA `(.L_x_59) ;  /* 0xfffffff800ec9947 */ /* 0x000fea000383ffff */
[----:B------:R-:W-:Y:S05]  /*06c0*/  BSYNC.RECONVERGENT B1 ;  /* 0x0000000000017941 */ /* 0x000fea0003800200 */
.L_x_58:
[----:B------:R0:W1:Y:S08]  /*06d0*/  F2F.F32.F64 R4, R4 ;  /* 0x0000000400047310 */ /* 0x0000700000301000 */
[----:B------:R0:W2:Y:S02]  /*06e0*/  F2F.F32.F64 R8, R2 ;  /* 0x0000000200087310 */ /* 0x0000a40000301000 */
.L_x_57:
[----:B------:R-:W-:Y:S05]  /*06f0*/  BSYNC.RECONVERGENT B0 ;  /* 0x0000000000007941 */ /* 0x000fea0003800200 */
.L_x_56:
[----:B0-----:R-:W0:Y:S01]  /*0700*/  S2R R3, SR_CgaCtaId ;  /* 0x0000000000037919 */ /* 0x001e220000008800 */
[----:B------:R-:W-:Y:S02]  /*0710*/  MOV R2, 0x400 ;  /* 0x0000040000027802 */ /* 0x000fe40000000f00 */
[----:B------:R-:W-:Y:S02]  /*0720*/  ISETP.GE.U32.AND P0, PT, R12, 0x2, PT ;  /* 0x000000020c00780c */ /* 0x000fe40003f06070 */
[----:B0-----:R-:W-:-:S05]  /*0730*/  LEA R2, R3, R2, 0x18 ;  /* 0x0000000203027211 */ /* 0x001fca00078ec0ff */
[--C-:B------:R-:W-:Y:S02]  /*0740*/  IMAD R10, R12, 0x4, R2.reuse ;  /* 0x000000040c0a7824 */ /* 0x100fe400078e0202 */
[----:B------:R-:W-:-:S03]  /*0750*/  IMAD R3, R7, 0x4, R2 ;  /* 0x0000000407037824 */ /* 0x000fc600078e0202 */
[----:B------:R-:W-:Y:S02]  /*0760*/  LEA R9, R7, R10, 0x2 ;  /* 0x0000000a07097211 */ /* 0x000fe400078e10ff */
[----:B-1----:R0:W-:Y:S04]  /*0770*/  STS [R3], R4 ;  /* 0x0000000403007388 */ /* 0x0021e80000000800 */
[----:B--2---:R0:W-:Y:S01]  /*0780*/  STS [R9], R8 ;  /* 0x0000000809007388 */ /* 0x0041e20000000800 */
[----:B------:R-:W-:Y:S06]  /*0790*/  BAR.SYNC.DEFER_BLOCKING 0x0 ;  /* 0x0000000000007b1d */ /* 0x000fec0000010000 */
[----:B------:R-:W-:Y:S05]  /*07a0*/  @!P0 BRA `(.L_x_60) ;  /* 0x00000000004c8947 */ /* 0x000fea0003800000 */
.L_x_63:
[----:B------:R-:W-:Y:S01]  /*07b0*/  SHF.R.U32.HI R14, RZ, 0x1, R12 ;  /* 0x00000001ff0e7819 */ /* 0x000fe2000001160c */
[----:B------:R-:W-:Y:S03]  /*07c0*/  BSSY.RECONVERGENT B0, `(.L_x_61) ;  /* 0x000000d000007945 */ /* 0x000fe60003800200 */
[----:B------:R-:W-:-:S13]  /*07d0*/  ISETP.GE.U32.AND P0, PT, R7, R14, PT ;  /* 0x0000000e0700720c */ /* 0x000fda0003f06070 */
[----:B-1----:R-:W-:Y:S05]  /*07e0*/  @P0 BRA `(.L_x_62) ;  /* 0x0000000000280947 */ /* 0x002fea0003800000 */
[----:B------:R-:W-:Y:S01]  /*07f0*/  IMAD R2, R14, 0x4, R3 ;  /* 0x000000040e027824 */ /* 0x000fe200078e0203 */
[----:B------:R-:W-:Y:S05]  /*0800*/  LDS R5, [R3] ;  /* 0x0000000003057984 */ /* 0x000fea0000000800 */
[----:B------:R-:W0:Y:S02]  /*0810*/  LDS R2, [R2] ;  /* 0x0000000002027984 */ /* 0x000e240000000800 */
[----:B0-----:R-:W-:Y:S01]  /*0820*/  FADD R4, R2, R5 ;  /* 0x0000000502047221 */ /* 0x001fe20000000000 */
[----:B------:R-:W-:-:S04]  /*0830*/  IMAD R5, R14, 0x4, R9 ;  /* 0x000000040e057824 */ /* 0x000fc800078e0209 */
[----:B------:R-:W-:Y:S04]  /*0840*/  STS [R3], R4 ;  /* 0x0000000403007388 */ /* 0x000fe80000000800 */
[----:B------:R-:W-:Y:S04]  /*0850*/  LDS R5, [R5] ;  /* 0x0000000005057984 */ /* 0x000fe80000000800 */
[----:B------:R-:W0:Y:S02]  /*0860*/  LDS R8, [R9] ;  /* 0x0000000009087984 */ /* 0x000e240000000800 */
[----:B0-----:R-:W-:-:S05]  /*0870*/  FADD R8, R5, R8 ;  /* 0x0000000805087221 */ /* 0x001fca0000000000 */
[----:B------:R1:W-:Y:S02]  /*0880*/  STS [R9], R8 ;  /* 0x0000000809007388 */ /* 0x0003e40000000800 */
.L_x_62:
[----:B------:R-:W-:Y:S05]  /*0890*/  BSYNC.RECONVERGENT B0 ;  /* 0x0000000000007941 */ /* 0x000fea0003800200 */
.L_x_61:
[----:B------:R-:W-:Y:S01]  /*08a0*/  BAR.SYNC.DEFER_BLOCKING 0x0 ;  /* 0x0000000000007b1d */ /* 0x000fe20000010000 */
[----:B------:R-:W-:Y:S01]  /*08b0*/  ISETP.GT.U32.AND P0, PT, R12, 0x3, PT ;  /* 0x000000030c00780c */ /* 0x000fe20003f04070 */
[----:B------:R-:W-:-:S12]  /*08c0*/  IMAD.MOV.U32 R12, RZ, RZ, R14 ;  /* 0x000000ffff0c7224 */ /* 0x000fd800078e000e */
[----:B------:R-:W-:Y:S05]  /*08d0*/  @P0 BRA `(.L_x_63) ;  /* 0xfffffffc00b40947 */ /* 0x000fea000383ffff */
.L_x_60:
[----:B------:R-:W-:-:S13]  /*08e0*/  ISETP.NE.AND P0, PT, R7, RZ, PT ;  /* 0x000000ff0700720c */ /* 0x000fda0003f05270 */
[----:B------:R-:W-:Y:S05]  /*08f0*/  @P0 EXIT ;  /* 0x000000000000094d */ /* 0x000fea0003800000 */
[----:B------:R-:W2:Y:S01]  /*0900*/  S2UR UR5, SR_CgaCtaId ;  /* 0x00000000000579c3 */ /* 0x000ea20000008800 */
[----:B------:R-:W-:Y:S01]  /*0910*/  UMOV UR4, 0x400 ;  /* 0x0000040000047882 */ /* 0x000fe20000000000 */
[----:B0-----:R-:W-:Y:S02]  /*0920*/  I2FP.F32.S32 R3, R0 ;  /* 0x0000000000037245 */ /* 0x001fe40000201400 */
[----:B------:R-:W-:Y:S02]  /*0930*/  LDS R0, [R10] ;  /* 0x000000000a007984 */ /* 0x000fe40000000800 */
[----:B------:R-:W0:Y:S02]  /*0940*/  MUFU.RCP R4, R3 ;  /* 0x0000000300047308 */ /* 0x000e240000001000 */
[----:B0-----:R-:W-:Y:S01]  /*0950*/  FFMA R5, -R3, R4, 1 ;  /* 0x3f80000003057423 */ /* 0x001fe20000000104 */
[----:B--2---:R-:W-:-:S03]  /*0960*/  ULEA UR4, UR5, UR4, 0x18 ;  /* 0x0000000405047291 */ /* 0x004fc6000f8ec0ff */
[----:B------:R-:W-:-:S06]  /*0970*/  FFMA R5, R4, R5, R4 ;  /* 0x0000000504057223 */ /* 0x000fcc0000000004 */
[----:B------:R-:W0:Y:S02]  /*0980*/  LDS R2, [UR4] ;  /* 0x00000004ff027984 */ /* 0x000e240008000800 */
[----:B0-----:R-:W0:Y:S01]  /*0990*/  FCHK P0, R2, R3 ;  /* 0x0000000302007302 */ /* 0x001e220000000000 */
[----:B------:R-:W-:-:S04]  /*09a0*/  FFMA R4, R2, R5, RZ ;  /* 0x0000000502047223 */ /* 0x000fc800000000ff */
[----:B------:R-:W-:-:S04]  /*09b0*/  FFMA R7, -R3, R4, R2 ;  /* 0x0000000403077223 */ /* 0x000fc80000000102 */
[----:B------:R-:W-:Y:S01]  /*09c0*/  FFMA R4, R5, R7, R4 ;  /* 0x0000000705047223 */ /* 0x000fe20000000004 */
[----:B0-----:R-:W-:Y:S06]  /*09d0*/  @!P0 BRA `(.L_x_64) ;  /* 0x00000000000c8947 */ /* 0x001fec0003800000 */
[----:B-1----:R-:W-:-:S07]  /*09e0*/  MOV R8, 0xa00 ;  /* 0x00000a0000087802 */ /* 0x002fce0000000f00 */
[----:B------:R-:W-:Y:S05]  /*09f0*/  CALL.REL.NOINC `($__internal_2_$__cuda_sm3x_div_rn_noftz_f32_slowpath) ;  /* 0x0000000000547944 */ /* 0x000fea0003c00000 */
[----:B------:R-:W-:-:S07]  /*0a00*/  IMAD.MOV.U32 R4, RZ, RZ, R2 ;  /* 0x000000ffff047224 */ /* 0x000fce00078e0002 */
.L_x_64:
[----:B------:R-:W0:Y:S08]  /*0a10*/  MUFU.RCP R2, R3 ;  /* 0x0000000300027308 */ /* 0x000e300000001000 */
[----:B------:R-:W2:Y:S01]  /*0a20*/  FCHK P0, R0, R3 ;  /* 0x0000000300007302 */ /* 0x000ea20000000000 */
[----:B0-----:R-:W-:-:S04]  /*0a30*/  FFMA R5, -R3, R2, 1 ;  /* 0x3f80000003057423 */ /* 0x001fc80000000102 */
[----:B------:R-:W-:-:S04]  /*0a40*/  FFMA R7, R2, R5, R2 ;  /* 0x0000000502077223 */ /* 0x000fc80000000002 */
[----:B------:R-:W-:-:S04]  /*0a50*/  FFMA R2, R0, R7, RZ ;  /* 0x0000000700027223 */ /* 0x000fc800000000ff */
[----:B------:R-:W-:-:S04]  /*0a60*/  FFMA R5, -R3, R2, R0 ;  /* 0x0000000203057223 */ /* 0x000fc80000000100 */
[----:B------:R-:W-:Y:S01]  /*0a70*/  FFMA R5, R7, R5, R2 ;  /* 0x0000000507057223 */ /* 0x000fe20000000002 */
[----:B--2---:R-:W-:Y:S06]  /*0a80*/  @!P0 BRA `(.L_x_65) ;  /* 0x0000000000108947 */ /* 0x004fec0003800000 */
[----:B------:R-:W-:Y:S02]  /*0a90*/  MOV R2, R0 ;  /* 0x0000000000027202 */ /* 0x000fe40000000f00 */
[----:B-1----:R-:W-:-:S07]  /*0aa0*/  MOV R8, 0xac0 ;  /* 0x00000ac000087802 */ /* 0x002fce0000000f00 */
[----:B------:R-:W-:Y:S05]  /*0ab0*/  CALL.REL.NOINC `($__internal_2_$__cuda_sm3x_div_rn_noftz_f32_slowpath) ;  /* 0x0000000000247944 */ /* 0x000fea0003c00000 */
[----:B------:R-:W-:-:S07]  /*0ac0*/  IMAD.MOV.U32 R5, RZ, RZ, R2 ;  /* 0x000000ffff057224 */ /* 0x000fce00078e0002 */
.L_x_65:
[----:B------:R-:W0:Y:S01]  /*0ad0*/  LDC.64 R2, c[0x0][0x388] ;  /* 0x0000e200ff027b82 */ /* 0x000e220000000a00 */
[----:B------:R-:W-:-:S07]  /*0ae0*/  FFMA R5, -R4, R4, R5 ;  /* 0x0000000404057223 */ /* 0x000fce0000000105 */
[----:B-1----:R-:W1:Y:S01]  /*0af0*/  LDC.64 R8, c[0x0][0x390] ;  /* 0x0000e400ff087b82 */ /* 0x002e620000000a00 */
[----:B0-----:R-:W-:-:S05]  /*0b00*/  IMAD.WIDE.U32 R2, R6, 0x4, R2 ;  /* 0x0000000406027825 */ /* 0x001fca00078e0002 */
[----:B------:R-:W-:Y:S01]  /*0b10*/  STG.E desc[UR6][R2.64], R4 ;  /* 0x0000000402007986 */ /* 0x000fe2000c101906 */
[----:B-1----:R-:W-:-:S05]  /*0b20*/  IMAD.WIDE.U32 R6, R6, 0x4, R8 ;  /* 0x0000000406067825 */ /* 0x002fca00078e0008 */
[----:B------:R-:W-:Y:S01]  /*0b30*/  STG.E desc[UR6][R6.64], R5 ;  /* 0x0000000506007986 */ /* 0x000fe2000c101906 */
[----:B------:R-:W-:Y:S05]  /*0b40*/  EXIT ;  /* 0x000000000000794d */ /* 0x000fea0003800000 */
        .weak           $__internal_2_$__cuda_sm3x_div_rn_noftz_f32_slowpath
        .type           $__internal_2_$__cuda_sm3x_div_rn_noftz_f32_slowpath,@function
        .size           $__internal_2_$__cuda_sm3x_div_rn_noftz_f32_slowpath,(.L_x_102 - $__internal_2_$__cuda_sm3x_div_rn_noftz_f32_slowpath)
$__internal_2_$__cuda_sm3x_div_rn_noftz_f32_slowpath:
[--C-:B------:R-:W-:Y:S02]  /*0b50*/  SHF.R.U32.HI R7, RZ, 0x17, R3.reuse ;  /* 0x00000017ff077819 */ /* 0x100fe40000011603 */
[----:B------:R-:W-:Y:S02]  /*0b60*/  SHF.R.U32.HI R5, RZ, 0x17, R2 ;  /* 0x00000017ff057819 */ /* 0x000fe40000011602 */
[----:B------:R-:W-:Y:S02]  /*0b70*/  LOP3.LUT R14, R7, 0xff, RZ, 0xc0, !PT ;  /* 0x000000ff070e7812 */ /* 0x000fe400078ec0ff */
[----:B------:R-:W-:Y:S01]  /*0b80*/  LOP3.LUT R12, R5, 0xff, RZ, 0xc0, !PT ;  /* 0x000000ff050c7812 */ /* 0x000fe200078ec0ff */
[----:B------:R-:W-:Y:S02]  /*0b90*/  IMAD.MOV.U32 R5, RZ, RZ, R3 ;  /* 0x000000ffff057224 */ /* 0x000fe400078e0003 */
[----:B------:R-:W-:Y:S02]  /*0ba0*/  VIADD R10, R14, 0xffffffff ;  /* 0xffffffff0e0a7836 */ /* 0x000fe40000000000 */
[----:B------:R-:W-:-:S03]  /*0bb0*/  VIADD R9, R12, 0xffffffff ;  /* 0xffffffff0c097836 */ /* 0x000fc60000000000 */
[----:B------:R-:W-:-:S04]  /*0bc0*/  ISETP.GT.U32.AND P0, PT, R10, 0xfd, PT ;  /* 0x000000fd0a00780c */ /* 0x000fc80003f04070 */
[----:B------:R-:W-:-:S13]  /*0bd0*/  ISETP.GT.U32.OR P0, PT, R9, 0xfd, P0 ;  /* 0x000000fd0900780c */ /* 0x000fda0000704470 */
[----:B------:R-:W-:Y:S01]  /*0be0*/  @!P0 MOV R7, RZ ;  /* 0x000000ff00078202 */ /* 0x000fe20000000f00 */
[----:B------:R-:W-:Y:S06]  /*0bf0*/  @!P0 BRA `(.L_x_66) ;  /* 0x00000000005c8947 */ /* 0x000fec0003800000 */
[----:B------:R-:W-:Y:S02]  /*0c00*/  FSETP.GTU.FTZ.AND P0, PT, |R2|, +INF , PT ;  /* 0x7f8000000200780b */ /* 0x000fe40003f1c200 */
[----:B------:R-:W-:-:S04]  /*0c10*/  FSETP.GTU.FTZ.AND P1, PT, |R3|, +INF , PT ;  /* 0x7f8000000300780b */ /* 0x000fc80003f3c200 */
[----:B------:R-:W-:-:S13]  /*0c20*/  PLOP3.LUT P0, PT, P0, P1, PT, 0xf8, 0x8f ;  /* 0x00000000008f781c */ /* 0x000fda0000703f70 */
[----:B------:R-:W-:Y:S05]  /*0c30*/  @P0 BRA `(.L_x_67) ;  /* 0x0000000400440947 */ /* 0x000fea0003800000 */
[----:B------:R-:W-:-:S13]  /*0c40*/  LOP3.LUT P0, RZ, R5, 0x7fffffff, R2, 0xc8, !PT ;  /* 0x7fffffff05ff7812 */ /* 0x000fda000780c802 */
[----:B------:R-:W-:Y:S05]  /*0c50*/  @!P0 BRA `(.L_x_68) ;  /* 0x0000000400348947 */ /* 0x000fea0003800000 */
[C---:B------:R-:W-:Y:S02]  /*0c60*/  FSETP.NEU.FTZ.AND P1, PT, |R2|.reuse, +INF , PT ;  /* 0x7f8000000200780b */ /* 0x040fe40003f3d200 */
[----:B------:R-:W-:Y:S02]  /*0c70*/  FSETP.NEU.FTZ.AND P2, PT, |R3|, +INF , PT ;  /* 0x7f8000000300780b */ /* 0x000fe40003f5d200 */
[----:B------:R-:W-:-:S11]  /*0c80*/  FSETP.NEU.FTZ.AND P0, PT, |R2|, +INF , PT ;  /* 0x7f8000000200780b */ /* 0x000fd60003f1d200 */
[----:B------:R-:W-:Y:S05]  /*0c90*/  @!P2 BRA !P1, `(.L_x_68) ;  /* 0x000000040024a947 */ /* 0x000fea0004800000 */
[----:B------:R-:W-:-:S04]  /*0ca0*/  LOP3.LUT P1, RZ, R2, 0x7fffffff, RZ, 0xc0, !PT ;  /* 0x7fffffff02ff7812 */ /* 0x000fc8000782c0ff */
[----:B------:R-:W-:-:S13]  /*0cb0*/  PLOP3.LUT P1, PT, P2, P1, PT, 0x2f, 0xf2 ;  /* 0x0000000000f2781c */ /* 0x000fda0001722577 */
[----:B------:R-:W-:Y:S05]  /*0cc0*/  @P1 BRA `(.L_x_69) ;  /* 0x0000000400101947 */ /* 0x000fea0003800000 */
[----:B------:R-:W-:-:S04]  /*0cd0*/  LOP3.LUT P1, RZ, R5, 0x7fffffff, RZ, 0xc0, !PT ;  /* 0x7fffffff05ff7812 */ /* 0x000fc8000782c0ff */
[----:B------:R-:W-:-:S13]  /*0ce0*/  PLOP3.LUT P0, PT, P0, P1, PT, 0x2f, 0xf2 ;  /* 0x0000000000f2781c */ /* 0x000fda0000702577 */
[----:B------:R-:W-:Y:S05]  /*0cf0*/  @P0 BRA `(.L_x_70) ;  /* 0x0000000000f80947 */ /* 0x000fea0003800000 */
[----:B------:R-:W-:Y:S02]  /*0d00*/  ISETP.GE.AND P0, PT, R9, RZ, PT ;  /* 0x000000ff0900720c */ /* 0x000fe40003f06270 */
[----:B------:R-:W-:-:S11]  /*0d10*/  ISETP.GE.AND P1, PT, R10, RZ, PT ;  /* 0x000000ff0a00720c */ /* 0x000fd60003f26270 */
[----:B------:R-:W-:Y:S02]  /*0d20*/  @P0 IMAD.MOV.U32 R7, RZ, RZ, RZ ;  /* 0x000000ffff070224 */ /* 0x000fe400078e00ff */
[----:B------:R-:W-:Y:S01]  /*0d30*/  @!P0 FFMA R2, R2, 1.84467440737095516160e+19, RZ ;  /* 0x5f80000002028823 */ /* 0x000fe200000000ff */
[----:B------:R-:W-:Y:S02]  /*0d40*/  @!P0 IMAD.MOV.U32 R7, RZ, RZ, -0x40 ;  /* 0xffffffc0ff078424 */ /* 0x000fe400078e00ff */
[----:B------:R-:W-:Y:S02]  /*0d50*/  @!P1 FFMA R5, R3, 1.84467440737095516160e+19, RZ ;  /* 0x5f80000003059823 */ /* 0x000fe400000000ff */
[----:B------:R-:W-:-:S07]  /*0d60*/  @!P1 VIADD R7, R7, 0x40 ;  /* 0x0000004007079836 */ /* 0x000fce0000000000 */
.L_x_66:
[----:B------:R-:W-:-:S05]  /*0d70*/  LEA R10, R14, 0xc0800000, 0x17 ;  /* 0xc08000000e0a7811 */ /* 0x000fca00078eb8ff */
[----:B------:R-:W-:Y:S01]  /*0d80*/  IMAD.IADD R10, R5, 0x1, -R10 ;  /* 0x00000001050a7824 */ /* 0x000fe200078e0a0a */
[----:B------:R-:W-:-:S03]  /*0d90*/  IADD3 R5, PT, PT, R12, -0x7f, RZ ;  /* 0xffffff810c057810 */ /* 0x000fc60007ffe0ff */
[----:B------:R0:W1:Y:S01]  /*0da0*/  MUFU.RCP R9, R10 ;  /* 0x0000000a00097308 */ /* 0x0000620000001000 */
[----:B------:R-:W-:Y:S01]  /*0db0*/  FADD.FTZ R11, -R10, -RZ ;  /* 0x800000ff0a0b7221 */ /* 0x000fe20000010100 */
[C---:B------:R-:W-:Y:S01]  /*0dc0*/  IMAD R2, R5.reuse, -0x800000, R2 ;  /* 0xff80000005027824 */ /* 0x040fe200078e0202 */
[----:B0-----:R-:W-:-:S05]  /*0dd0*/  IADD3 R10, PT, PT, R5, 0x7f, -R14 ;  /* 0x0000007f050a7810 */ /* 0x001fca0007ffe80e */
[----:B------:R-:W-:Y:S02]  /*0de0*/  IMAD.IADD R10, R10, 0x1, R7 ;  /* 0x000000010a0a7824 */ /* 0x000fe400078e0207 */
[----:B-1----:R-:W-:-:S04]  /*0df0*/  FFMA R12, R9, R11, 1 ;  /* 0x3f800000090c7423 */ /* 0x002fc8000000000b */
[----:B------:R-:W-:-:S04]  /*0e00*/  FFMA R16, R9, R12, R9 ;  /* 0x0000000c09107223 */ /* 0x000fc80000000009 */
[----:B------:R-:W-:-:S04]  /*0e10*/  FFMA R9, R2, R16, RZ ;  /* 0x0000001002097223 */ /* 0x000fc800000000ff */
[----:B------:R-:W-:-:S04]  /*0e20*/  FFMA R12, R11, R9, R2 ;  /* 0x000000090b0c7223 */ /* 0x000fc80000000002 */
[----:B------:R-:W-:-:S04]  /*0e30*/  FFMA R9, R16, R12, R9 ;  /* 0x0000000c10097223 */ /* 0x000fc80000000009 */
[----:B------:R-:W-:-:S04]  /*0e40*/  FFMA R12, R11, R9, R2 ;  /* 0x000000090b0c7223 */ /* 0x000fc80000000002 */
[----:B------:R-:W-:-:S05]  /*0e50*/  FFMA R2, R16, R12, R9 ;  /* 0x0000000c10027223 */ /* 0x000fca0000000009 */
[----:B------:R-:W-:-:S04]  /*0e60*/  SHF.R.U32.HI R5, RZ, 0x17, R2 ;  /* 0x00000017ff057819 */ /* 0x000fc80000011602 */
[----:B------:R-:W-:-:S05]  /*0e70*/  LOP3.LUT R5, R5, 0xff, RZ, 0xc0, !PT ;  /* 0x000000ff05057812 */ /* 0x000fca00078ec0ff */
[----:B------:R-:W-:-:S04]  /*0e80*/  IMAD.IADD R11, R5, 0x1, R10 ;  /* 0x00000001050b7824 */ /* 0x000fc800078e020a */
[----:B------:R-:W-:-:S05]  /*0e90*/  VIADD R5, R11, 0xffffffff ;  /* 0xffffffff0b057836 */ /* 0x000fca0000000000 */
[----:B------:R-:W-:-:S13]  /*0ea0*/  ISETP.GE.U32.AND P0, PT, R5, 0xfe, PT ;  /* 0x000000fe0500780c */ /* 0x000fda0003f06070 */
[----:B------:R-:W-:Y:S05]  /*0eb0*/  @!P0 BRA `(.L_x_71) ;  /* 0x0000000000808947 */ /* 0x000fea0003800000 */
[----:B------:R-:W-:-:S13]  /*0ec0*/  ISETP.GT.AND P0, PT, R11, 0xfe, PT ;  /* 0x000000fe0b00780c */ /* 0x000fda0003f04270 */
[----:B------:R-:W-:Y:S05]  /*0ed0*/  @P0 BRA `(.L_x_72) ;  /* 0x00000000006c0947 */ /* 0x000fea0003800000 */
[----:B------:R-:W-:-:S13]  /*0ee0*/  ISETP.GE.AND P0, PT, R11, 0x1, PT ;  /* 0x000000010b00780c */ /* 0x000fda0003f06270 */
[----:B------:R-:W-:Y:S05]  /*0ef0*/  @P0 BRA `(.L_x_73) ;  /* 0x0000000000980947 */ /* 0x000fea0003800000 */
[----:B------:R-:W-:Y:S02]  /*0f00*/  ISETP.GE.AND P0, PT, R11, -0x18, PT ;  /* 0xffffffe80b00780c */ /* 0x000fe40003f06270 */
[----:B------:R-:W-:-:S11]  /*0f10*/  LOP3.LUT R2, R2, 0x80000000, RZ, 0xc0, !PT ;  /* 0x8000000002027812 */ /* 0x000fd600078ec0ff */
[----:B------:R-:W-:Y:S05]  /*0f20*/  @!P0 BRA `(.L_x_73) ;  /* 0x00000000008c8947 */ /* 0x000fea0003800000 */
[CCC-:B------:R-:W-:Y:S01]  /*0f30*/  FFMA.RZ R5, R16.reuse, R12.reuse, R9.reuse ;  /* 0x0000000c10057223 */ /* 0x1c0fe2000000c009 */
[CCC-:B------:R-:W-:Y:S01]  /*0f40*/  FFMA.RM R10, R16.reuse, R12.reuse, R9.reuse ;  /* 0x0000000c100a7223 */ /* 0x1c0fe20000004009 */
[C---:B------:R-:W-:Y:S02]  /*0f50*/  ISETP.NE.AND P2, PT, R11.reuse, RZ, PT ;  /* 0x000000ff0b00720c */ /* 0x040fe40003f45270 */
[----:B------:R-:W-:Y:S02]  /*0f60*/  ISETP.NE.AND P1, PT, R11, RZ, PT ;  /* 0x000000ff0b00720c */ /* 0x000fe40003f25270 */
[----:B------:R-:W-:Y:S01]  /*0f70*/  LOP3.LUT R7, R5, 0x7fffff, RZ, 0xc0, !PT ;  /* 0x007fffff05077812 */ /* 0x000fe200078ec0ff */
[----:B------:R-:W-:Y:S01]  /*0f80*/  FFMA.RP R5, R16, R12, R9 ;  /* 0x0000000c10057223 */ /* 0x000fe20000008009 */
[C---:B------:R-:W-:Y:S01]  /*0f90*/  VIADD R12, R11.reuse, 0x20 ;  /* 0x000000200b0c7836 */ /* 0x040fe20000000000 */
[----:B------:R-:W-:Y:S02]  /*0fa0*/  IADD3 R9, PT, PT, -R11, RZ, RZ ;  /* 0x000000ff0b097210 */ /* 0x000fe40007ffe1ff */
[----:B------:R-:W-:-:S02]  /*0fb0*/  LOP3.LUT R7, R7, 0x800000, RZ, 0xfc, !PT ;  /* 0x0080000007077812 */ /* 0x000fc400078efcff */
[----:B------:R-:W-:Y:S02]  /*0fc0*/  FSETP.NEU.FTZ.AND P0, PT, R5, R10, PT ;  /* 0x0000000a0500720b */ /* 0x000fe40003f1d000 */
[----:B------:R-:W-:Y:S02]  /*0fd0*/  SHF.L.U32 R12, R7, R12, RZ ;  /* 0x0000000c070c7219 */ /* 0x000fe400000006ff */
[----:B------:R-:W-:Y:S02]  /*0fe0*/  SEL R10, R9, RZ, P2 ;  /* 0x000000ff090a7207 */ /* 0x000fe40001000000 */
[----:B------:R-:W-:Y:S02]  /*0ff0*/  ISETP.NE.AND P1, PT, R12, RZ, P1 ;  /* 0x000000ff0c00720c */ /* 0x000fe40000f25270 */
[----:B------:R-:W-:Y:S02]  /*1000*/  SHF.R.U32.HI R10, RZ, R10, R7 ;  /* 0x0000000aff0a7219 */ /* 0x000fe40000011607 */
[----:B------:R-:W-:-:S02]  /*1010*/  PLOP3.LUT P0, PT, P0, P1, PT, 0xf8, 0x8f ;  /* 0x00000000008f781c */ /* 0x000fc40000703f70 */
[----:B------:R-:W-:Y:S02]  /*1020*/  SHF.R.U32.HI R12, RZ, 0x1, R10 ;  /* 0x00000001ff0c7819 */ /* 0x000fe4000001160a */
[----:B------:R-:W-:-:S04]  /*1030*/  SEL R5, RZ, 0x1, !P0 ;  /* 0x00000001ff057807 */ /* 0x000fc80004000000 */
[----:B------:R-:W-:-:S04]  /*1040*/  LOP3.LUT R5, R5, 0x1, R12, 0xf8, !PT ;  /* 0x0000000105057812 */ /* 0x000fc800078ef80c */
[----:B------:R-:W-:-:S05]  /*1050*/  LOP3.LUT R5, R5, R10, RZ, 0xc0, !PT ;  /* 0x0000000a05057212 */ /* 0x000fca00078ec0ff */
[----:B------:R-:W-:-:S05]  /*1060*/  IMAD.IADD R5, R12, 0x1, R5 ;  /* 0x000000010c057824 */ /* 0x000fca00078e0205 */
[----:B------:R-:W-:Y:S01]  /*1070*/  LOP3.LUT R2, R5, R2, RZ, 0xfc, !PT ;  /* 0x0000000205027212 */ /* 0x000fe200078efcff */
[----:B------:R-:W-:Y:S06]  /*1080*/  BRA `(.L_x_73) ;  /* 0x0000000000347947 */ /* 0x000fec0003800000 */
.L_x_72:
[----:B------:R-:W-:-:S04]  /*1090*/  LOP3.LUT R2, R2, 0x80000000, RZ, 0xc0, !PT ;  /* 0x8000000002027812 */ /* 0x000fc800078ec0ff */
[----:B------:R-:W-:Y:S01]  /*10a0*/  LOP3.LUT R2, R2, 0x7f800000, RZ, 0xfc, !PT ;  /* 0x7f80000002027812 */ /* 0x000fe200078efcff */
[----:B------:R-:W-:Y:S06]  /*10b0*/  BRA `(.L_x_73) ;  /* 0x0000000000287947 */ /* 0x000fec0003800000 */
.L_x_71:
[----:B------:R-:W-:Y:S01]  /*10c0*/  IMAD R2, R10, 0x800000, R2 ;  /* 0x008000000a027824 */ /* 0x000fe200078e0202 */
[----:B------:R-:W-:Y:S06]  /*10d0*/  BRA `(.L_x_73) ;  /* 0x0000000000207947 */ /* 0x000fec0003800000 */
.L_x_70:
[----:B------:R-:W-:-:S04]  /*10e0*/  LOP3.LUT R2, R5, 0x80000000, R2, 0x48, !PT ;  /* 0x8000000005027812 */ /* 0x000fc800078e4802 */
[----:B------:R-:W-:Y:S01]  /*10f0*/  LOP3.LUT R2, R2, 0x7f800000, RZ, 0xfc, !PT ;  /* 0x7f80000002027812 */ /* 0x000fe200078efcff */
[----:B------:R-:W-:Y:S06]  /*1100*/  BRA `(.L_x_73) ;  /* 0x0000000000147947 */ /* 0x000fec0003800000 */
.L_x_69:
[----:B------:R-:W-:Y:S01]  /*1110*/  LOP3.LUT R2, R5, 0x80000000, R2, 0x48, !PT ;  /* 0x8000000005027812 */ /* 0x000fe200078e4802 */
[----:B------:R-:W-:Y:S06]  /*1120*/  BRA `(.L_x_73) ;  /* 0x00000000000c7947 */ /* 0x000fec0003800000 */
.L_x_68:
[----:B------:R-:W0:Y:S01]  /*1130*/  MUFU.RSQ R2, -QNAN ;  /* 0xffc0000000027908 */ /* 0x000e220000001400 */
[----:B------:R-:W-:Y:S05]  /*1140*/  BRA `(.L_x_73) ;  /* 0x0000000000047947 */ /* 0x000fea0003800000 */
.L_x_67:
[----:B------:R-:W-:-:S07]  /*1150*/  FADD.FTZ R2, R2, R3 ;  /* 0x0000000302027221 */ /* 0x000fce0000010000 */
.L_x_73:
[----:B------:R-:W-:-:S04]  /*1160*/  IMAD.MOV.U32 R9, RZ, RZ, 0x0 ;  /* 0x00000000ff097424 */ /* 0x000fc800078e00ff */
[----:B0-----:R-:W-:Y:S05]  /*1170*/  RET.REL.NODEC R8 `(_ZN36_GLOBAL__N__80ae2b0c_4_k_cu_db92b4fc22reduce_mean_var_kernelILb0EEEvPKfPfS3_iiii) ;  /* 0xffffffec08a07950 */ /* 0x001fea0003c3ffff */
.L_x_74:
        /* <DEDUP_REMOVED lines=16> */
.L_x_102:


//--------------------- .text._ZN36_GLOBAL__N__80ae2b0c_4_k_cu_db92b4fc22reduce_mean_var_kernelILb1EEEvPKfPfS3_iiii --------------------------
	.section	.text._ZN36_GLOBAL__N__80ae2b0c_4_k_cu_db92b4fc22reduce_mean_var_kernelILb1EEEvPKfPfS3_iiii,"ax",@progbits
	.align	128
.text._ZN36_GLOBAL__N__80ae2b0c_4_k_cu_db92b4fc22reduce_mean_var_kernelILb1EEEvPKfPfS3_iiii:
        .type           _ZN36_GLOBAL__N__80ae2b0c_4_k_cu_db92b4fc22reduce_mean_var_kernelILb1EEEvPKfPfS3_iiii,@function
        .size           _ZN36_GLOBAL__N__80ae2b0c_4_k_cu_db92b4fc22reduce_mean_var_kernelILb1EEEvPKfPfS3_iiii,(.L_x_104 - _ZN36_GLOBAL__N__80ae2b0c_4_k_cu_db92b4fc22reduce_mean_var_kernelILb1EEEvPKfPfS3_iiii)
        .other          _ZN36_GLOBAL__N__80ae2b0c_4_k_cu_db92b4fc22reduce_mean_var_kernelILb1EEEvPKfPfS3_iiii,@"STO_CUDA_ENTRY STV_DEFAULT"
_ZN36_GLOBAL__N__80ae2b0c_4_k_cu_db92b4fc22reduce_mean_var_kernelILb1EEEvPKfPfS3_iiii:
        /* <DEDUP_REMOVED lines=21> */
[-C--:B------:R-:W-:Y:S01]  /*0150*/  IMAD R14, R2, R3.reuse, RZ ;  /* 0x00000003020e7224 */ /* 0x080fe200078e02ff */
[----:B------:R-:W0:Y:S01]  /*0160*/  LDC R17, c[0x0][0x3a4] ;  /* 0x0000e900ff117b82 */ /* 0x000e220000000800 */
[----:B------:R-:W-:Y:S01]  /*0170*/  BSSY.RECONVERGENT B1, `(.L_x_77) ;  /* 0x000004f000017945 */ /* 0x000fe20003800200 */
[----:B------:R-:W-:Y:S01]  /*0180*/  ISETP.NE.AND P0, PT, R3, RZ, PT ;  /* 0x000000ff0300720c */ /* 0x000fe20003f05270 */
[----:B------:R-:W-:Y:S01]  /*0190*/  IMAD.MOV.U32 R21, RZ, RZ, R13 ;  /* 0x000000ffff157224 */ /* 0x000fe200078e000d */
[----:B------:R-:W-:Y:S02]  /*01a0*/  IABS R15, R14 ;  /* 0x0000000e000f7213 */ /* 0x000fe40000000000 */
[----:B------:R-:W-:Y:S02]  /*01b0*/  SHF.R.S32.HI R19, RZ, 0x1f, R3 ;  /* 0x0000001fff137819 */ /* 0x000fe40000011403 */
[----:B------:R-:W1:Y:S01]  /*01c0*/  I2F.RP R2, R15 ;  /* 0x0000000f00027306 */ /* 0x000e620000209400 */
[----:B------:R-:W-:-:S07]  /*01d0*/  LOP3.LUT R18, RZ, R3, RZ, 0x33, !PT ;  /* 0x00000003ff127212 */ /* 0x000fce00078e33ff */
[----:B-1----:R-:W1:Y:S02]  /*01e0*/  MUFU.RCP R2, R2 ;  /* 0x0000000200027308 */ /* 0x002e640000001000 */
[----:B-1----:R-:W-:Y:S01]  /*01f0*/  VIADD R4, R2, 0xffffffe ;  /* 0x0ffffffe02047836 */ /* 0x002fe20000000000 */
[----:B------:R-:W-:-:S05]  /*0200*/  CS2R R2, SRZ ;  /* 0x0000000000027805 */ /* 0x000fca000001ff00 */
[----:B------:R1:W2:Y:S02]  /*0210*/  F2I.FTZ.U32.TRUNC.NTZ R5, R4 ;  /* 0x0000000400057305 */ /* 0x0002a4000021f000 */
[----:B-1----:R-:W-:Y:S02]  /*0220*/  HFMA2 R4, -RZ, RZ, 0, 0 ;  /* 0x00000000ff047431 */ /* 0x002fe400000001ff */
[----:B--2---:R-:W-:-:S04]  /*0230*/  IMAD.MOV R8, RZ, RZ, -R5 ;  /* 0x000000ffff087224 */ /* 0x004fc800078e0a05 */
[----:B------:R-:W-:-:S04]  /*0240*/  IMAD R7, R8, R15, RZ ;  /* 0x0000000f08077224 */ /* 0x000fc800078e02ff */
[----:B------:R-:W-:Y:S01]  /*0250*/  IMAD.HI.U32 R16, R5, R7, R4 ;  /* 0x0000000705107227 */ /* 0x000fe200078e0004 */
[----:B0-----:R-:W-:-:S07]  /*0260*/  CS2R R4, SRZ ;  /* 0x0000000000047805 */ /* 0x001fce000001ff00 */
.L_x_78:
[----:B------:R-:W-:Y:S02]  /*0270*/  IABS R7, R14 ;  /* 0x0000000e00077213 */ /* 0x000fe40000000000 */
[----:B------:R-:W-:Y:S02]  /*0280*/  IABS R10, R17 ;  /* 0x00000011000a7213 */ /* 0x000fe40000000000 */
[----:B------:R-:W-:Y:S01]  /*0290*/  IABS R8, R21 ;  /* 0x0000001500087213 */ /* 0x000fe20000000000 */
[----:B------:R-:W-:Y:S02]  /*02a0*/  IMAD.MOV R9, RZ, RZ, -R7 ;  /* 0x000000ffff097224 */ /* 0x000fe400078e0a07 */
[----:B------:R-:W-:Y:S02]  /*02b0*/  IMAD.MOV.U32 R7, RZ, RZ, R10 ;  /* 0x000000ffff077224 */ /* 0x000fe400078e000a */
[----:B------:R-:W-:Y:S02]  /*02c0*/  IMAD.HI.U32 R23, R16, R8, RZ ;  /* 0x0000000810177227 */ /* 0x000fe400078e00ff */
[----:B------:R-:W0:Y:S02]  /*02d0*/  I2F.RP R10, R7 ;  /* 0x00000007000a7306 */ /* 0x000e240000209400 */
        /* <DEDUP_REMOVED lines=16> */
[----:B------:R-:W-:Y:S02]  /*03e0*/  IMAD.MOV R20, RZ, RZ, -R23 ;  /* 0x000000ffff147224 */ /* 0x000fe400078e0a17 */
[----:B-1----:R-:W-:Y:S02]  /*03f0*/  IMAD.MOV R10, RZ, RZ, -R9 ;  /* 0x000000ffff0a7224 */ /* 0x002fe400078e0a09 */
[----:B------:R-:W-:Y:S02]  /*0400*/  IMAD R20, R14, R20, R21 ;  /* 0x000000140e147224 */ /* 0x000fe400078e0215 */
[----:B------:R-:W-:-:S03]  /*0410*/  IMAD R11, R10, R7, RZ ;  /* 0x000000070a0b7224 */ /* 0x000fc600078e02ff */
[----:B------:R-:W-:Y:S01]  /*0420*/  IABS R10, R20 ;  /* 0x00000014000a7213 */ /* 0x000fe20000000000 */
[----:B------:R-:W-:-:S06]  /*0430*/  IMAD.HI.U32 R8, R9, R11, R8 ;  /* 0x0000000b09087227 */ /* 0x000fcc00078e0008 */
        /* <DEDUP_REMOVED lines=10> */
[----:B------:R-:W-:-:S05]  /*04e0*/  @!P3 IMAD.MOV R8, RZ, RZ, -R8 ;  /* 0x000000ffff08b224 */ /* 0x000fca00078e0a08 */
        /* <DEDUP_REMOVED lines=8> */
[----:B------:R-:W-:-:S05]  /*0570*/  IMAD R7, R10, R19, R7 ;  /* 0x000000130a077224 */ /* 0x000fca00078e0207 */
[----:B------:R-:W-:Y:S01]  /*0580*/  IADD3 R10, PT, PT, R9, R7, RZ ;  /* 0x00000007090a7210 */ /* 0x000fe20007ffe0ff */
[----:B------:R-:W-:Y:S02]  /*0590*/  IMAD.MOV.U32 R7, RZ, RZ, RZ ;  /* 0x000000ffff077224 */ /* 0x000fe400078e00ff */
[----:B------:R-:W-:-:S04]  /*05a0*/  IMAD.WIDE.U32 R8, R8, UR11, R6 ;  /* 0x0000000b08087c25 */ /* 0x000fc8000f8e0006 */
[----:B------:R-:W-:Y:S01]  /*05b0*/  IMAD R7, R10, UR11, RZ ;  /* 0x0000000b0a077c24 */ /* 0x000fe2000f8e02ff */
        /* <DEDUP_REMOVED lines=11> */
.L_x_77:
[----:B------:R0:W1:Y:S08]  /*0670*/  F2F.F32.F64 R4, R4 ;  /* 0x0000000400047310 */ /* 0x0000700000301000 */
[----:B------:R0:W2:Y:S02]  /*0680*/  F2F.F32.F64 R7, R2 ;  /* 0x0000000200077310 */ /* 0x0000a40000301000 */
.L_x_76:
[----:B------:R-:W-:Y:S05]  /*0690*/  BSYNC.RECONVERGENT B0 ;  /* 0x0000000000007941 */ /* 0x000fea0003800200 */
.L_x_75:
        /* <DEDUP_REMOVED lines=11> */
.L_x_82:
        /* <DEDUP_REMOVED lines=14> */
.L_x_81:
[----:B------:R-:W-:Y:S05]  /*0830*/  BSYNC.RECONVERGENT B0 ;  /* 0x0000000000007941 */ /* 0x000fea0003800200 */
.L_x_80:
[----:B------:R-:W-:Y:S01]  /*0840*/  BAR.SYNC.DEFER_BLOCKING 0x0 ;  /* 0x0000000000007b1d */ /* 0x000fe20000010000 */
[----:B------:R-:W-:Y:S01]  /*0850*/  ISETP.GT.U32.AND P0, PT, R12, 0x3, PT ;  /* 0x000000030c00780c */ /* 0x000fe20003f04070 */
[----:B------:R-:W-:-:S12]  /*0860*/  IMAD.MOV.U32 R12, RZ, RZ, R14 ;  /* 0x000000ffff0c7224 */ /* 0x000fd800078e000e */
[----:B------:R-:W-:Y:S05]  /*0870*/  @P0 BRA `(.L_x_82) ;  /* 0xfffffffc00b40947 */ /* 0x000fea000383ffff */
.L_x_79:
        /* <DEDUP_REMOVED lines=17> */
[----:B------:R-:W-:Y:S05]  /*0990*/  CALL.REL.NOINC `($__internal_3_$__cuda_sm3x_div_rn_noftz_f32_slowpath) ;  /* 0x0000000000547944 */ /* 0x000fea0003c00000 */
[----:B------:R-:W-:-:S07]  /*09a0*/  IMAD.MOV.U32 R4, RZ, RZ, R2 ;  /* 0x000000ffff047224 */ /* 0x000fce00078e0002 */
.L_x_83:
        /* <DEDUP_REMOVED lines=10> */
[----:B------:R-:W-:Y:S05]  /*0a50*/  CALL.REL.NOINC `($__internal_3_$__cuda_sm3x_div_rn_noftz_f32_slowpath) ;  /* 0x0000000000247944 */ /* 0x000fea0003c00000 */
[----:B------:R-:W-:-:S07]  /*0a60*/  IMAD.MOV.U32 R5, RZ, RZ, R2 ;  /* 0x000000ffff057224 */ /* 0x000fce00078e0002 */
.L_x_84:
        /* <DEDUP_REMOVED lines=8> */
        .weak           $__internal_3_$__cuda_sm3x_div_rn_noftz_f32_slowpath
        .type           $__internal_3_$__cuda_sm3x_div_rn_noftz_f32_slowpath,@function
        .size           $__internal_3_$__cuda_sm3x_div_rn_noftz_f32_slowpath,(.L_x_104 - $__internal_3_$__cuda_sm3x_div_rn_noftz_f32_slowpath)
$__internal_3_$__cuda_sm3x_div_rn_noftz_f32_slowpath:
        /* <DEDUP_REMOVED lines=34> */
.L_x_85:
        /* <DEDUP_REMOVED lines=50> */
.L_x_91:
[----:B------:R-:W-:-:S04]  /*1030*/  LOP3.LUT R2, R2, 0x80000000, RZ, 0xc0, !PT ;  /* 0x8000000002027812 */ /* 0x000fc800078ec0ff */
[----:B------:R-:W-:Y:S01]  /*1040*/  LOP3.LUT R2, R2, 0x7f800000, RZ, 0xfc, !PT ;  /* 0x7f80000002027812 */ /* 0x000fe200078efcff */
[----:B------:R-:W-:Y:S06]  /*1050*/  BRA `(.L_x_92) ;  /* 0x0000000000287947 */ /* 0x000fec0003800000 */
.L_x_90:
[----:B------:R-:W-:Y:S01]  /*1060*/  IMAD R2, R10, 0x800000, R2 ;  /* 0x008000000a027824 */ /* 0x000fe200078e0202 */
[----:B------:R-:W-:Y:S06]  /*1070*/  BRA `(.L_x_92) ;  /* 0x0000000000207947 */ /* 0x000fec0003800000 */
.L_x_89:
[----:B------:R-:W-:-:S04]  /*1080*/  LOP3.LUT R2, R5, 0x80000000, R2, 0x48, !PT ;  /* 0x8000000005027812 */ /* 0x000fc800078e4802 */
[----:B------:R-:W-:Y:S01]  /*1090*/  LOP3.LUT R2, R2, 0x7f800000, RZ, 0xfc, !PT ;  /* 0x7f80000002027812 */ /* 0x000fe200078efcff */
[----:B------:R-:W-:Y:S06]  /*10a0*/  BRA `(.L_x_92) ;  /* 0x0000000000147947 */ /* 0x000fec0003800000 */
.L_x_88:
[----:B------:R-:W-:Y:S01]  /*10b0*/  LOP3.LUT R2, R5, 0x80000000, R2, 0x48, !PT ;  /* 0x8000000005027812 */ /* 0x000fe200078e4802 */
[----:B------:R-:W-:Y:S06]  /*10c0*/  BRA `(.L_x_92) ;  /* 0x00000000000c7947 */ /* 0x000fec0003800000 */
.L_x_87:
[----:B------:R-:W0:Y:S01]  /*10d0*/  MUFU.RSQ R2, -QNAN ;  /* 0xffc0000000027908 */ /* 0x000e220000001400 */
[----:B------:R-:W-:Y:S05]  /*10e0*/  BRA `(.L_x_92) ;  /* 0x0000000000047947 */ /* 0x000fea0003800000 */
.L_x_86:
[----:B------:R-:W-:-:S07]  /*10f0*/  FADD.FTZ R2, R2, R3 ;  /* 0x0000000302027221 */ /* 0x000fce0000010000 */
.L_x_92:
[----:B------:R-:W-:-:S04]  /*1100*/  IMAD.MOV.U32 R9, RZ, RZ, 0x0 ;  /* 0x00000000ff097424 */ /* 0x000fc800078e00ff */
[----:B0-----:R-:W-:Y:S05]  /*1110*/  RET.REL.NODEC R8 `(_ZN36_GLOBAL__N__80ae2b0c_4_k_cu_db92b4fc22reduce_mean_var_kernelILb1EEEvPKfPfS3_iiii) ;  /* 0xffffffec08b87950 */ /* 0x001fea0003c3ffff */
.L_x_93:
        /* <DEDUP_REMOVED lines=14> */
.L_x_104:


//--------------------- .nv.shared._ZN36_GLOBAL__N__80ae2b0c_4_k_cu_db92b4fc16bn_bwd_dx_kernelILb0EEEvPKfS2_S2_S2_S2_Pfiiiib --------------------------
	.section	.nv.shared._ZN36_GLOBAL__N__80ae2b0c_4_k_cu_db92b4fc16bn_bwd_dx_kernelILb0EEEvPKfS2_S2_S2_S2_Pfiiiib,"aw",@nobits
	.sectionflags	@""
	.align	16
	.zero		1024


//--------------------- .nv.shared.reserved.0     --------------------------
	.section	.nv.shared.reserved.0,"aw",@nobits
	.weak		__nv_reservedSMEM_offset_0_alias
	.size		__nv_reservedSMEM_offset_0_alias, 0, 64
	.other		__nv_reservedSMEM_offset_0_alias,@"STO_CUDA_RESERVED_SHARED STV_DEFAULT"
__nv_reservedSMEM_offset_0_alias:
	.zero		0
	.zero		64


//--------------------- .nv.shared._ZN36_GLOBAL__N__80ae2b0c_4_k_cu_db92b4fc16bn_bwd_dx_kernelILb1EEEvPKfS2_S2_S2_S2_Pfiiiib --------------------------
	.section	.nv.shared._ZN36_GLOBAL__N__80ae2b0c_4_k_cu_db92b4fc16bn_bwd_dx_kernelILb1EEEvPKfS2_S2_S2_S2_Pfiiiib,"aw",@nobits
	.sectionflags	@""
	.align	16
	.zero		1024


//--------------------- .nv.shared._ZN36_GLOBAL__N__80ae2b0c_4_k_cu_db92b4fc26bn_bwd_dbeta_dgamma_kernelILb0EEEvPKfS2_S2_S2_PfS3_iiii --------------------------
	.section	.nv.shared._ZN36_GLOBAL__N__80ae2b0c_4_k_cu_db92b4fc26bn_bwd_dbeta_dgamma_kernelILb0EEEvPKfS2_S2_S2_PfS3_iiii,"aw",@nobits
	.sectionflags	@""
	.align	16
	.zero		1024


//--------------------- .nv.shared._ZN36_GLOBAL__N__80ae2b0c_4_k_cu_db92b4fc26bn_bwd_dbeta_dgamma_kernelILb1EEEvPKfS2_S2_S2_PfS3_iiii --------------------------
	.section	.nv.shared._ZN36_GLOBAL__N__80ae2b0c_4_k_cu_db92b4fc26bn_bwd_dbeta_dgamma_kernelILb1EEEvPKfS2_S2_S2_PfS3_iiii,"aw",@nobits
	.sectionflags	@""
	.align	16
	.zero		1024


//--------------------- .nv.shared._ZN36_GLOBAL__N__80ae2b0c_4_k_cu_db92b4fc29bn_forward_norm_affine_kernelILb0EEEvPKfS2_S2_S2_S2_Pfiiiib --------------------------
	.section	.nv.shared._ZN36_GLOBAL__N__80ae2b0c_4_k_cu_db92b4fc29bn_forward_norm_affine_kernelILb0EEEvPKfS2_S2_S2_S2_Pfiiiib,"aw",@nobits
	.sectionflags	@""
	.align	16
	.zero		1024


//--------------------- .nv.shared._ZN36_GLOBAL__N__80ae2b0c_4_k_cu_db92b4fc29bn_forward_norm_affine_kernelILb1EEEvPKfS2_S2_S2_S2_Pfiiiib --------------------------
	.section	.nv.shared._ZN36_GLOBAL__N__80ae2b0c_4_k_cu_db92b4fc29bn_forward_norm_affine_kernelILb1EEEvPKfS2_S2_S2_S2_Pfiiiib,"aw",@nobits
	.sectionflags	@""
	.align	16
	.zero		1024


//--------------------- .nv.shared._ZN36_GLOBAL__N__80ae2b0c_4_k_cu_db92b4fc22reduce_mean_var_kernelILb0EEEvPKfPfS3_iiii --------------------------
	.section	.nv.shared._ZN36_GLOBAL__N__80ae2b0c_4_k_cu_db92b4fc22reduce_mean_var_kernelILb0EEEvPKfPfS3_iiii,"aw",@nobits
	.sectionflags	@""
	.align	16
	.zero		1024


//--------------------- .nv.shared._ZN36_GLOBAL__N__80ae2b0c_4_k_cu_db92b4fc22reduce_mean_var_kernelILb1EEEvPKfPfS3_iiii --------------------------
	.section	.nv.shared._ZN36_GLOBAL__N__80ae2b0c_4_k_cu_db92b4fc22reduce_mean_var_kernelILb1EEEvPKfPfS3_iiii,"aw",@nobits
	.sectionflags	@""
	.align	16
	.zero		1024


//--------------------- .nv.constant0._ZN36_GLOBAL__N__80ae2b0c_4_k_cu_db92b4fc16bn_bwd_dx_kernelILb0EEEvPKfS2_S2_S2_S2_Pfiiiib --------------------------
	.section	.nv.constant0._ZN36_GLOBAL__N__80ae2b0c_4_k_cu_db92b4fc16bn_bwd_dx_kernelILb0EEEvPKfS2_S2_S2_S2_Pfiiiib,"a",@progbits
	.sectionflags	@""
	.align	4
.nv.constant0._ZN36_GLOBAL__N__80ae2b0c_4_k_cu_db92b4fc16bn_bwd_dx_kernelILb0EEEvPKfS2_S2_S2_S2_Pfiiiib:
	.zero		961


//--------------------- .nv.constant0._ZN36_GLOBAL__N__80ae2b0c_4_k_cu_db92b4fc16bn_bwd_dx_kernelILb1EEEvPKfS2_S2_S2_S2_Pfiiiib --------------------------
	.section	.nv.constant0._ZN36_GLOBAL__N__80ae2b0c_4_k_cu_db92b4fc16bn_bwd_dx_kernelILb1EEEvPKfS2_S2_S2_S2_Pfiiiib,"a",@progbits
	.sectionflags	@""
	.align	4
.nv.constant0._ZN36_GLOBAL__N__80ae2b0c_4_k_cu_db92b4fc16bn_bwd_dx_kernelILb1EEEvPKfS2_S2_S2_S2_Pfiiiib:
	.zero		961


//--------------------- .nv.constant0._ZN36_GLOBAL__N__80ae2b0c_4_k_cu_db92b4fc26bn_bwd_dbeta_dgamma_kernelILb0EEEvPKfS2_S2_S2_PfS3_iiii --------------------------
	.section	.nv.constant0._ZN36_GLOBAL__N__80ae2b0c_4_k_cu_db92b4fc26bn_bwd_dbeta_dgamma_kernelILb0EEEvPKfS2_S2_S2_PfS3_iiii,"a",@progbits
	.sectionflags	@""
	.align	4
.nv.constant0._ZN36_GLOBAL__N__80ae2b0c_4_k_cu_db92b4fc26bn_bwd_dbeta_dgamma_kernelILb0EEEvPKfS2_S2_S2_PfS3_iiii:
	.zero		960


//--------------------- .nv.constant0._ZN36_GLOBAL__N__80ae2b0c_4_k_cu_db92b4fc26bn_bwd_dbeta_dgamma_kernelILb1EEEvPKfS2_S2_S2_PfS3_iiii --------------------------
	.section	.nv.constant0._ZN36_GLOBAL__N__80ae2b0c_4_k_cu_db92b4fc26bn_bwd_dbeta_dgamma_kernelILb1EEEvPKfS2_S2_S2_PfS3_iiii,"a",@progbits
	.sectionflags	@""
	.align	4
.nv.constant0._ZN36_GLOBAL__N__80ae2b0c_4_k_cu_db92b4fc26bn_bwd_dbeta_dgamma_kernelILb1EEEvPKfS2_S2_S2_PfS3_iiii:
	.zero		960


//--------------------- .nv.constant0._ZN36_GLOBAL__N__80ae2b0c_4_k_cu_db92b4fc29bn_forward_norm_affine_kernelILb0EEEvPKfS2_S2_S2_S2_Pfiiiib --------------------------
	.section	.nv.constant0._ZN36_GLOBAL__N__80ae2b0c_4_k_cu_db92b4fc29bn_forward_norm_affine_kernelILb0EEEvPKfS2_S2_S2_S2_Pfiiiib,"a",@progbits
	.sectionflags	@""
	.align	4
.nv.constant0._ZN36_GLOBAL__N__80ae2b0c_4_k_cu_db92b4fc29bn_forward_norm_affine_kernelILb0EEEvPKfS2_S2_S2_S2_Pfiiiib:
	.zero		961


//--------------------- .nv.constant0._ZN36_GLOBAL__N__80ae2b0c_4_k_cu_db92b4fc29bn_forward_norm_affine_kernelILb1EEEvPKfS2_S2_S2_S2_Pfiiiib --------------------------
	.section	.nv.constant0._ZN36_GLOBAL__N__80ae2b0c_4_k_cu_db92b4fc29bn_forward_norm_affine_kernelILb1EEEvPKfS2_S2_S2_S2_Pfiiiib,"a",@progbits
	.sectionflags	@""
	.align	4
.nv.constant0._ZN36_GLOBAL__N__80ae2b0c_4_k_cu_db92b4fc29bn_forward_norm_affine_kernelILb1EEEvPKfS2_S2_S2_S2_Pfiiiib:
	.zero		961


//--------------------- .nv.constant0._ZN36_GLOBAL__N__80ae2b0c_4_k_cu_db92b4fc22reduce_mean_var_kernelILb0EEEvPKfPfS3_iiii --------------------------
	.section	.nv.constant0._ZN36_GLOBAL__N__80ae2b0c_4_k_cu_db92b4fc22reduce_mean_var_kernelILb0EEEvPKfPfS3_iiii,"a",@progbits
	.sectionflags	@""
	.align	4
.nv.constant0._ZN36_GLOBAL__N__80ae2b0c_4_k_cu_db92b4fc22reduce_mean_var_kernelILb0EEEvPKfPfS3_iiii:
	.zero		936


//--------------------- .nv.constant0._ZN36_GLOBAL__N__80ae2b0c_4_k_cu_db92b4fc22reduce_mean_var_kernelILb1EEEvPKfPfS3_iiii --------------------------
	.section	.nv.constant0._ZN36_GLOBAL__N__80ae2b0c_4_k_cu_db92b4fc22reduce_mean_var_kernelILb1EEEvPKfPfS3_iiii,"a",@progbits
	.sectionflags	@""
	.align	4
.nv.constant0._ZN36_GLOBAL__N__80ae2b0c_4_k_cu_db92b4fc22reduce_mean_var_kernelILb1EEEvPKfPfS3_iiii:
	.zero		936


//--------------------- SYMBOLS --------------------------

	.type		.nv.reservedSmem.offset0,@object
	.size		.nv.reservedSmem.offset0,0x4
	.type		.nv.reservedSmem.cap,@object
	.size		.nv.reservedSmem.cap,0x4
